//
// Generated by NVIDIA NVVM Compiler
//
// Compiler Build ID: CL-36424714
// Cuda compilation tools, release 13.0, V13.0.88
// Based on NVVM 20.0.0
//

.version 9.0
.target sm_100
.address_size 64

	// .globl	_Z18HueKeyAdjustKerneliiffffffffffPKfPf

.visible .entry _Z18HueKeyAdjustKerneliiffffffffffPKfPf(
	.param .u32 _Z18HueKeyAdjustKerneliiffffffffffPKfPf_param_0,
	.param .u32 _Z18HueKeyAdjustKerneliiffffffffffPKfPf_param_1,
	.param .f32 _Z18HueKeyAdjustKerneliiffffffffffPKfPf_param_2,
	.param .f32 _Z18HueKeyAdjustKerneliiffffffffffPKfPf_param_3,
	.param .f32 _Z18HueKeyAdjustKerneliiffffffffffPKfPf_param_4,
	.param .f32 _Z18HueKeyAdjustKerneliiffffffffffPKfPf_param_5,
	.param .f32 _Z18HueKeyAdjustKerneliiffffffffffPKfPf_param_6,
	.param .f32 _Z18HueKeyAdjustKerneliiffffffffffPKfPf_param_7,
	.param .f32 _Z18HueKeyAdjustKerneliiffffffffffPKfPf_param_8,
	.param .f32 _Z18HueKeyAdjustKerneliiffffffffffPKfPf_param_9,
	.param .f32 _Z18HueKeyAdjustKerneliiffffffffffPKfPf_param_10,
	.param .f32 _Z18HueKeyAdjustKerneliiffffffffffPKfPf_param_11,
	.param .u64 .ptr .align 1 _Z18HueKeyAdjustKerneliiffffffffffPKfPf_param_12,
	.param .u64 .ptr .align 1 _Z18HueKeyAdjustKerneliiffffffffffPKfPf_param_13
)
{
	.reg .pred 	%p<61>;
	.reg .b32 	%r<43>;
	.reg .b32 	%f<225>;
	.reg .b64 	%rd<9>;

	ld.param.u32 	%r4, [_Z18HueKeyAdjustKerneliiffffffffffPKfPf_param_0];
	ld.param.u32 	%r5, [_Z18HueKeyAdjustKerneliiffffffffffPKfPf_param_1];
	ld.param.f32 	%f39, [_Z18HueKeyAdjustKerneliiffffffffffPKfPf_param_2];
	ld.param.f32 	%f40, [_Z18HueKeyAdjustKerneliiffffffffffPKfPf_param_3];
	ld.param.f32 	%f41, [_Z18HueKeyAdjustKerneliiffffffffffPKfPf_param_4];
	ld.param.f32 	%f42, [_Z18HueKeyAdjustKerneliiffffffffffPKfPf_param_5];
	ld.param.f32 	%f43, [_Z18HueKeyAdjustKerneliiffffffffffPKfPf_param_6];
	ld.param.f32 	%f44, [_Z18HueKeyAdjustKerneliiffffffffffPKfPf_param_7];
	ld.param.f32 	%f45, [_Z18HueKeyAdjustKerneliiffffffffffPKfPf_param_8];
	ld.param.f32 	%f46, [_Z18HueKeyAdjustKerneliiffffffffffPKfPf_param_9];
	ld.param.f32 	%f47, [_Z18HueKeyAdjustKerneliiffffffffffPKfPf_param_10];
	ld.param.f32 	%f48, [_Z18HueKeyAdjustKerneliiffffffffffPKfPf_param_11];
	ld.param.u64 	%rd3, [_Z18HueKeyAdjustKerneliiffffffffffPKfPf_param_12];
	ld.param.u64 	%rd4, [_Z18HueKeyAdjustKerneliiffffffffffPKfPf_param_13];
	mov.u32 	%r7, %ctaid.x;
	mov.u32 	%r8, %ntid.x;
	mov.u32 	%r9, %tid.x;
	mad.lo.s32 	%r1, %r7, %r8, %r9;
	mov.u32 	%r10, %ctaid.y;
	mov.u32 	%r11, %ntid.y;
	mov.u32 	%r12, %tid.y;
	mad.lo.s32 	%r13, %r10, %r11, %r12;
	setp.ge.s32 	%p1, %r1, %r4;
	setp.ge.s32 	%p2, %r13, %r5;
	or.pred  	%p3, %p1, %p2;
	@%p3 bra 	$L__BB0_38;
	cvta.to.global.u64 	%rd5, %rd3;
	mad.lo.s32 	%r14, %r13, %r4, %r1;
	shl.b32 	%r3, %r14, 2;
	mul.wide.s32 	%rd6, %r3, 4;
	add.s64 	%rd1, %rd5, %rd6;
	ld.global.f32 	%f1, [%rd1];
	ld.global.f32 	%f2, [%rd1+4];
	ld.global.f32 	%f50, [%rd1+8];
	max.f32 	%f51, %f2, %f50;
	max.f32 	%f3, %f1, %f51;
	min.f32 	%f52, %f2, %f50;
	min.f32 	%f53, %f1, %f52;
	sub.f32 	%f54, %f3, %f53;
	sub.f32 	%f55, %f3, %f1;
	div.rn.f32 	%f56, %f55, 0f40C00000;
	fma.rn.f32 	%f57, %f54, 0f3F000000, %f56;
	div.rn.f32 	%f4, %f57, %f54;
	sub.f32 	%f58, %f3, %f2;
	div.rn.f32 	%f59, %f58, 0f40C00000;
	fma.rn.f32 	%f60, %f54, 0f3F000000, %f59;
	div.rn.f32 	%f5, %f60, %f54;
	sub.f32 	%f61, %f3, %f50;
	div.rn.f32 	%f62, %f61, 0f40C00000;
	fma.rn.f32 	%f63, %f54, 0f3F000000, %f62;
	div.rn.f32 	%f6, %f63, %f54;
	setp.eq.f32 	%p4, %f54, 0f00000000;
	mov.f32 	%f219, 0f00000000;
	@%p4 bra 	$L__BB0_5;
	setp.neu.f32 	%p5, %f1, %f3;
	@%p5 bra 	$L__BB0_4;
	sub.f32 	%f219, %f6, %f5;
	bra.uni 	$L__BB0_5;
$L__BB0_4:
	setp.eq.f32 	%p6, %f2, %f3;
	add.f32 	%f64, %f4, 0f3EAAAAAB;
	sub.f32 	%f65, %f64, %f6;
	add.f32 	%f66, %f5, 0f3F2AAAAB;
	sub.f32 	%f67, %f66, %f4;
	selp.f32 	%f219, %f65, %f67, %p6;
$L__BB0_5:
	rcp.rn.f32 	%f10, %f43;
	rcp.rn.f32 	%f11, %f44;
	setp.eq.f32 	%p7, %f219, 0f00000000;
	mov.f32 	%f220, 0f00000000;
	@%p7 bra 	$L__BB0_9;
	sub.f32 	%f12, %f219, %f45;
	setp.leu.f32 	%p8, %f12, 0f3F800000;
	@%p8 bra 	$L__BB0_8;
	add.f32 	%f220, %f12, 0fBF800000;
	bra.uni 	$L__BB0_9;
$L__BB0_8:
	setp.lt.f32 	%p9, %f219, %f45;
	add.f32 	%f69, %f219, 0f3F800000;
	selp.f32 	%f70, %f69, %f219, %p9;
	sub.f32 	%f220, %f70, %f45;
$L__BB0_9:
	setp.eq.f32 	%p10, %f39, 0f00000000;
	mov.f32 	%f71, 0f00000000;
	mov.f32 	%f217, 0f3F800000;
	mov.f32 	%f221, %f71;
	@%p10 bra 	$L__BB0_20;
	add.f32 	%f73, %f40, 0fBF800000;
	add.f32 	%f74, %f39, %f73;
	setp.ge.f32 	%p11, %f74, %f220;
	mov.f32 	%f221, %f217;
	@%p11 bra 	$L__BB0_20;
	setp.ltu.f32 	%p12, %f39, %f220;
	mov.f32 	%f221, %f71;
	@%p12 bra 	$L__BB0_20;
	sub.f32 	%f77, %f39, %f220;
	mov.f32 	%f76, 0f3F800000;
	sub.f32 	%f78, %f76, %f40;
	div.rn.f32 	%f16, %f77, %f78;
	mul.f32 	%f79, %f10, 0f3F000000;
	cvt.rzi.f32.f32 	%f80, %f79;
	add.f32 	%f81, %f80, %f80;
	sub.f32 	%f82, %f10, %f81;
	abs.f32 	%f17, %f82;
	abs.f32 	%f18, %f16;
	setp.lt.f32 	%p13, %f18, 0f00800000;
	mul.f32 	%f83, %f18, 0f4B800000;
	selp.f32 	%f84, %f83, %f18, %p13;
	selp.f32 	%f85, 0fC1C00000, 0f00000000, %p13;
	mov.b32 	%r15, %f84;
	add.s32 	%r16, %r15, -1060439283;
	and.b32  	%r17, %r16, -8388608;
	sub.s32 	%r18, %r15, %r17;
	mov.b32 	%f86, %r18;
	cvt.rn.f32.s32 	%f87, %r17;
	fma.rn.f32 	%f88, %f87, 0f34000000, %f85;
	add.f32 	%f89, %f86, 0fBF800000;
	add.f32 	%f90, %f86, 0f3F800000;
	rcp.approx.ftz.f32 	%f91, %f90;
	add.f32 	%f92, %f89, %f89;
	mul.f32 	%f93, %f92, %f91;
	mul.f32 	%f94, %f93, %f93;
	sub.f32 	%f95, %f89, %f93;
	add.f32 	%f96, %f95, %f95;
	neg.f32 	%f97, %f93;
	fma.rn.f32 	%f98, %f97, %f89, %f96;
	mul.rn.f32 	%f99, %f91, %f98;
	fma.rn.f32 	%f100, %f94, 0f3A2C32E4, 0f3B52E7DB;
	fma.rn.f32 	%f101, %f100, %f94, 0f3C93BB73;
	fma.rn.f32 	%f102, %f101, %f94, 0f3DF6384F;
	mul.rn.f32 	%f103, %f102, %f94;
	fma.rn.f32 	%f104, %f93, 0f3FB8AA3B, %f88;
	sub.f32 	%f105, %f88, %f104;
	fma.rn.f32 	%f106, %f93, 0f3FB8AA3B, %f105;
	fma.rn.f32 	%f107, %f99, 0f3FB8AA3B, %f106;
	fma.rn.f32 	%f108, %f93, 0f32A55E34, %f107;
	mul.f32 	%f109, %f103, 0f40400000;
	fma.rn.f32 	%f110, %f109, %f99, %f108;
	fma.rn.f32 	%f111, %f103, %f93, %f110;
	add.rn.f32 	%f112, %f104, %f111;
	neg.f32 	%f113, %f104;
	add.rn.f32 	%f114, %f112, %f113;
	neg.f32 	%f115, %f114;
	add.rn.f32 	%f116, %f111, %f115;
	mul.rn.f32 	%f117, %f112, %f10;
	neg.f32 	%f118, %f117;
	fma.rn.f32 	%f119, %f112, %f10, %f118;
	fma.rn.f32 	%f120, %f116, %f10, %f119;
	cvt.rni.f32.f32 	%f121, %f117;
	sub.f32 	%f122, %f117, %f121;
	add.f32 	%f123, %f122, %f120;
	fma.rn.f32 	%f124, %f123, 0f391FCB8E, 0f3AAF85ED;
	fma.rn.f32 	%f125, %f124, %f123, 0f3C1D9856;
	fma.rn.f32 	%f126, %f125, %f123, 0f3D6357BB;
	fma.rn.f32 	%f127, %f126, %f123, 0f3E75FDEC;
	fma.rn.f32 	%f128, %f127, %f123, 0f3F317218;
	fma.rn.f32 	%f129, %f128, %f123, 0f3F800000;
	cvt.rzi.s32.f32 	%r19, %f121;
	setp.gt.f32 	%p14, %f121, 0f00000000;
	selp.b32 	%r20, 0, -2097152000, %p14;
	add.s32 	%r21, %r20, 2130706432;
	mov.b32 	%f130, %r21;
	mul.f32 	%f131, %f129, %f130;
	shl.b32 	%r22, %r19, 23;
	sub.s32 	%r23, %r22, %r20;
	mov.b32 	%f132, %r23;
	mul.f32 	%f133, %f131, %f132;
	abs.f32 	%f134, %f117;
	setp.gt.f32 	%p15, %f134, 0f43180000;
	setp.lt.f32 	%p16, %f117, 0f00000000;
	selp.f32 	%f135, 0f00000000, 0f7F800000, %p16;
	selp.f32 	%f19, %f135, %f133, %p15;
	setp.eq.f32 	%p17, %f16, 0f3F800000;
	setp.eq.f32 	%p18, %f10, 0f00000000;
	or.pred  	%p19, %p18, %p17;
	mov.f32 	%f221, %f217;
	@%p19 bra 	$L__BB0_20;
	setp.num.f32 	%p20, %f18, %f18;
	abs.f32 	%f136, %f10;
	setp.num.f32 	%p21, %f136, %f136;
	and.pred  	%p22, %p20, %p21;
	@%p22 bra 	$L__BB0_15;
	add.rn.f32 	%f221, %f16, %f10;
	bra.uni 	$L__BB0_20;
$L__BB0_15:
	setp.neu.f32 	%p23, %f16, 0f00000000;
	setp.neu.f32 	%p24, %f18, 0f7F800000;
	and.pred  	%p25, %p23, %p24;
	@%p25 bra 	$L__BB0_17;
	setp.neu.f32 	%p32, %f17, 0f3F800000;
	add.f32 	%f141, %f16, %f16;
	mov.b32 	%r24, %f141;
	setp.lt.f32 	%p33, %f10, 0f00000000;
	xor.b32  	%r25, %r24, 2139095040;
	selp.b32 	%r26, %r25, %r24, %p33;
	and.b32  	%r27, %r26, 2147483647;
	selp.b32 	%r28, %r27, %r26, %p32;
	mov.b32 	%f221, %r28;
	bra.uni 	$L__BB0_20;
$L__BB0_17:
	setp.eq.f32 	%p26, %f16, 0fBF800000;
	setp.eq.f32 	%p27, %f136, 0f7F800000;
	and.pred  	%p28, %p26, %p27;
	mov.f32 	%f221, %f217;
	@%p28 bra 	$L__BB0_20;
	setp.geu.f32 	%p29, %f16, 0f00000000;
	mov.f32 	%f221, %f19;
	@%p29 bra 	$L__BB0_20;
	setp.neu.f32 	%p30, %f17, 0f3F800000;
	neg.f32 	%f138, %f19;
	selp.f32 	%f139, %f19, %f138, %p30;
	cvt.rmi.f32.f32 	%f140, %f10;
	setp.neu.f32 	%p31, %f10, %f140;
	selp.f32 	%f221, 0f7FFFFFFF, %f139, %p31;
$L__BB0_20:
	setp.eq.f32 	%p34, %f42, 0f3F800000;
	mov.f32 	%f142, 0f00000000;
	mov.f32 	%f218, 0f3F800000;
	mov.f32 	%f222, %f142;
	@%p34 bra 	$L__BB0_31;
	add.f32 	%f144, %f41, %f42;
	setp.le.f32 	%p35, %f144, %f220;
	mov.f32 	%f222, %f218;
	@%p35 bra 	$L__BB0_31;
	setp.gtu.f32 	%p36, %f42, %f220;
	mov.f32 	%f222, %f142;
	@%p36 bra 	$L__BB0_31;
	sub.f32 	%f147, %f220, %f42;
	div.rn.f32 	%f25, %f147, %f41;
	mul.f32 	%f148, %f11, 0f3F000000;
	cvt.rzi.f32.f32 	%f149, %f148;
	add.f32 	%f150, %f149, %f149;
	sub.f32 	%f151, %f11, %f150;
	abs.f32 	%f26, %f151;
	abs.f32 	%f27, %f25;
	setp.lt.f32 	%p37, %f27, 0f00800000;
	mul.f32 	%f152, %f27, 0f4B800000;
	selp.f32 	%f153, %f152, %f27, %p37;
	selp.f32 	%f154, 0fC1C00000, 0f00000000, %p37;
	mov.b32 	%r29, %f153;
	add.s32 	%r30, %r29, -1060439283;
	and.b32  	%r31, %r30, -8388608;
	sub.s32 	%r32, %r29, %r31;
	mov.b32 	%f155, %r32;
	cvt.rn.f32.s32 	%f156, %r31;
	fma.rn.f32 	%f157, %f156, 0f34000000, %f154;
	add.f32 	%f158, %f155, 0fBF800000;
	add.f32 	%f159, %f155, 0f3F800000;
	rcp.approx.ftz.f32 	%f160, %f159;
	add.f32 	%f161, %f158, %f158;
	mul.f32 	%f162, %f161, %f160;
	mul.f32 	%f163, %f162, %f162;
	sub.f32 	%f164, %f158, %f162;
	add.f32 	%f165, %f164, %f164;
	neg.f32 	%f166, %f162;
	fma.rn.f32 	%f167, %f166, %f158, %f165;
	mul.rn.f32 	%f168, %f160, %f167;
	fma.rn.f32 	%f169, %f163, 0f3A2C32E4, 0f3B52E7DB;
	fma.rn.f32 	%f170, %f169, %f163, 0f3C93BB73;
	fma.rn.f32 	%f171, %f170, %f163, 0f3DF6384F;
	mul.rn.f32 	%f172, %f171, %f163;
	fma.rn.f32 	%f173, %f162, 0f3FB8AA3B, %f157;
	sub.f32 	%f174, %f157, %f173;
	fma.rn.f32 	%f175, %f162, 0f3FB8AA3B, %f174;
	fma.rn.f32 	%f176, %f168, 0f3FB8AA3B, %f175;
	fma.rn.f32 	%f177, %f162, 0f32A55E34, %f176;
	mul.f32 	%f178, %f172, 0f40400000;
	fma.rn.f32 	%f179, %f178, %f168, %f177;
	fma.rn.f32 	%f180, %f172, %f162, %f179;
	add.rn.f32 	%f181, %f173, %f180;
	neg.f32 	%f182, %f173;
	add.rn.f32 	%f183, %f181, %f182;
	neg.f32 	%f184, %f183;
	add.rn.f32 	%f185, %f180, %f184;
	mul.rn.f32 	%f186, %f181, %f11;
	neg.f32 	%f187, %f186;
	fma.rn.f32 	%f188, %f181, %f11, %f187;
	fma.rn.f32 	%f189, %f185, %f11, %f188;
	cvt.rni.f32.f32 	%f190, %f186;
	sub.f32 	%f191, %f186, %f190;
	add.f32 	%f192, %f191, %f189;
	fma.rn.f32 	%f193, %f192, 0f391FCB8E, 0f3AAF85ED;
	fma.rn.f32 	%f194, %f193, %f192, 0f3C1D9856;
	fma.rn.f32 	%f195, %f194, %f192, 0f3D6357BB;
	fma.rn.f32 	%f196, %f195, %f192, 0f3E75FDEC;
	fma.rn.f32 	%f197, %f196, %f192, 0f3F317218;
	fma.rn.f32 	%f198, %f197, %f192, 0f3F800000;
	cvt.rzi.s32.f32 	%r33, %f190;
	setp.gt.f32 	%p38, %f190, 0f00000000;
	selp.b32 	%r34, 0, -2097152000, %p38;
	add.s32 	%r35, %r34, 2130706432;
	mov.b32 	%f199, %r35;
	mul.f32 	%f200, %f198, %f199;
	shl.b32 	%r36, %r33, 23;
	sub.s32 	%r37, %r36, %r34;
	mov.b32 	%f201, %r37;
	mul.f32 	%f202, %f200, %f201;
	abs.f32 	%f203, %f186;
	setp.gt.f32 	%p39, %f203, 0f43180000;
	setp.lt.f32 	%p40, %f186, 0f00000000;
	selp.f32 	%f204, 0f00000000, 0f7F800000, %p40;
	selp.f32 	%f28, %f204, %f202, %p39;
	setp.eq.f32 	%p41, %f25, 0f3F800000;
	setp.eq.f32 	%p42, %f11, 0f00000000;
	or.pred  	%p43, %p42, %p41;
	mov.f32 	%f222, %f218;
	@%p43 bra 	$L__BB0_31;
	setp.num.f32 	%p44, %f27, %f27;
	abs.f32 	%f205, %f11;
	setp.num.f32 	%p45, %f205, %f205;
	and.pred  	%p46, %p44, %p45;
	@%p46 bra 	$L__BB0_26;
	add.rn.f32 	%f222, %f25, %f11;
	bra.uni 	$L__BB0_31;
$L__BB0_26:
	setp.neu.f32 	%p47, %f25, 0f00000000;
	setp.neu.f32 	%p48, %f27, 0f7F800000;
	and.pred  	%p49, %p47, %p48;
	@%p49 bra 	$L__BB0_28;
	setp.neu.f32 	%p56, %f26, 0f3F800000;
	add.f32 	%f210, %f25, %f25;
	mov.b32 	%r38, %f210;
	setp.lt.f32 	%p57, %f11, 0f00000000;
	xor.b32  	%r39, %r38, 2139095040;
	selp.b32 	%r40, %r39, %r38, %p57;
	and.b32  	%r41, %r40, 2147483647;
	selp.b32 	%r42, %r41, %r40, %p56;
	mov.b32 	%f222, %r42;
	bra.uni 	$L__BB0_31;
$L__BB0_28:
	setp.eq.f32 	%p50, %f25, 0fBF800000;
	setp.eq.f32 	%p51, %f205, 0f7F800000;
	and.pred  	%p52, %p50, %p51;
	mov.f32 	%f222, %f218;
	@%p52 bra 	$L__BB0_31;
	setp.geu.f32 	%p53, %f25, 0f00000000;
	mov.f32 	%f222, %f28;
	@%p53 bra 	$L__BB0_31;
	setp.neu.f32 	%p54, %f26, 0f3F800000;
	neg.f32 	%f207, %f28;
	selp.f32 	%f208, %f28, %f207, %p54;
	cvt.rmi.f32.f32 	%f209, %f11;
	setp.neu.f32 	%p55, %f11, %f209;
	selp.f32 	%f222, 0f7FFFFFFF, %f208, %p55;
$L__BB0_31:
	mul.f32 	%f211, %f221, %f222;
	mov.f32 	%f212, 0f3F800000;
	sub.f32 	%f213, %f212, %f211;
	fma.rn.f32 	%f214, %f46, %f213, %f211;
	setp.eq.f32 	%p58, %f48, 0f3F800000;
	sub.f32 	%f215, %f212, %f214;
	selp.f32 	%f224, %f215, %f214, %p58;
	setp.eq.f32 	%p59, %f47, 0f3F800000;
	cvta.to.global.u64 	%rd7, %rd4;
	add.s64 	%rd2, %rd7, %rd6;
	@%p59 bra 	$L__BB0_33;
	st.global.f32 	[%rd2], %f1;
	ld.global.f32 	%f223, [%rd1+4];
	bra.uni 	$L__BB0_34;
$L__BB0_33:
	st.global.f32 	[%rd2], %f224;
	mov.f32 	%f223, %f224;
$L__BB0_34:
	setp.eq.f32 	%p60, %f47, 0f3F800000;
	st.global.f32 	[%rd2+4], %f223;
	@%p60 bra 	$L__BB0_36;
	ld.global.f32 	%f216, [%rd1+8];
	st.global.f32 	[%rd2+8], %f216;
	bra.uni 	$L__BB0_37;
$L__BB0_36:
	st.global.f32 	[%rd2+8], %f224;
	ld.global.f32 	%f224, [%rd1+12];
$L__BB0_37:
	st.global.f32 	[%rd2+12], %f224;
$L__BB0_38:
	ret;

}


// ===== COMPILED SASS (sm_100) =====

	.target	sm_100

	.elftype	@"ET_EXEC"


//--------------------- .note.nv.tkinfo           --------------------------
	.section	.note.nv.tkinfo,"",@"SHT_NOTE"
	.sectionflags	@"SHF_NOTE_NV_TKINFO"
	.tkinfo
        /*0018*/ 	.word	0x00000002
        /*0030*/ 	.string	""
        /*0030*/ 	.string	"ptxas"
        /*0030*/ 	.string	"Cuda compilation tools, release 13.0, V13.0.88"
        /*0030*/ 	.string	"Build cuda_13.0.r13.0/compiler.36424714_0"
        /*0030*/ 	.string	"-arch sm_100 -m 64 "



//--------------------- .note.nv.cuinfo           --------------------------
	.section	.note.nv.cuinfo,"",@"SHT_NOTE"
	.sectionflags	@"SHF_NOTE_NV_CUINFO"
        /*0018*/ 	.short	0x0002
        /*001a*/ 	.short	0x0064
        /*001c*/ 	.short	0x0082
	.zero		2


//--------------------- .nv.info                  --------------------------
	.section	.nv.info,"",@"SHT_CUDA_INFO"
	.align	4


	//----- nvinfo : EIATTR_REGCOUNT
	.align		4
        /*0000*/ 	.byte	0x04, 0x2f
        /*0002*/ 	.short	(.L_1 - .L_0)
	.align		4
.L_0:
        /*0004*/ 	.word	index@(_Z18HueKeyAdjustKerneliiffffffffffPKfPf)
        /*0008*/ 	.word	0x00000017


	//----- nvinfo : EIATTR_FRAME_SIZE
	.align		4
.L_1:
        /*000c*/ 	.byte	0x04, 0x11
        /*000e*/ 	.short	(.L_3 - .L_2)
	.align		4
.L_2:
        /*0010*/ 	.word	index@($__internal_1_$__cuda_sm3x_div_rn_noftz_f32_slowpath)
        /*0014*/ 	.word	0x00000000


	//----- nvinfo : EIATTR_FRAME_SIZE
	.align		4
.L_3:
        /*0018*/ 	.byte	0x04, 0x11
        /*001a*/ 	.short	(.L_5 - .L_4)
	.align		4
.L_4:
        /*001c*/ 	.word	index@($__internal_0_$__cuda_sm20_rcp_rn_f32_slowpath)
        /*0020*/ 	.word	0x00000000


	//----- nvinfo : EIATTR_FRAME_SIZE
	.align		4
.L_5:
        /*0024*/ 	.byte	0x04, 0x11
        /*0026*/ 	.short	(.L_7 - .L_6)
	.align		4
.L_6:
        /*0028*/ 	.word	index@(_Z18HueKeyAdjustKerneliiffffffffffPKfPf)
        /*002c*/ 	.word	0x00000000


	//----- nvinfo : EIATTR_MIN_STACK_SIZE
	.align		4
.L_7:
        /*0030*/ 	.byte	0x04, 0x12
        /*0032*/ 	.short	(.L_9 - .L_8)
	.align		4
.L_8:
        /*0034*/ 	.word	index@(_Z18HueKeyAdjustKerneliiffffffffffPKfPf)
        /*0038*/ 	.word	0x00000000
.L_9:


//--------------------- .nv.compat                --------------------------
	.section	.nv.compat,"",@"SHT_CUDA_COMPAT_INFO"
	.align	4
        /*0000*/ 	.byte	0x02, 0x09, 0x00, 0x00, 0x02, 0x02, 0x01, 0x00, 0x02, 0x05, 0x05, 0x00, 0x03, 0x07, 0x01, 0x01
        /*0010*/ 	.byte	0x02, 0x03, 0x00, 0x00, 0x02, 0x06, 0x01, 0x00, 0x04, 0x0b, 0x08, 0x00, 0x01, 0x00, 0x00, 0x00
        /*0020*/ 	.byte	0x00, 0x00, 0x00, 0x00


//--------------------- .nv.info._Z18HueKeyAdjustKerneliiffffffffffPKfPf --------------------------
	.section	.nv.info._Z18HueKeyAdjustKerneliiffffffffffPKfPf,"",@"SHT_CUDA_INFO"
	.sectionflags	@""
	.align	4


	//----- nvinfo : EIATTR_CUDA_API_VERSION
	.align		4
        /*0000*/ 	.byte	0x04, 0x37
        /*0002*/ 	.short	(.L_11 - .L_10)
.L_10:
        /*0004*/ 	.word	0x00000082


	//----- nvinfo : EIATTR_KPARAM_INFO
	.align		4
.L_11:
        /*0008*/ 	.byte	0x04, 0x17
        /*000a*/ 	.short	(.L_13 - .L_12)
.L_12:
        /*000c*/ 	.word	0x00000000
        /*0010*/ 	.short	0x000d
        /*0012*/ 	.short	0x0038
        /*0014*/ 	.byte	0x00, 0xf5, 0x21, 0x00


	//----- nvinfo : EIATTR_KPARAM_INFO
	.align		4
.L_13:
        /*0018*/ 	.byte	0x04, 0x17
        /*001a*/ 	.short	(.L_15 - .L_14)
.L_14:
        /*001c*/ 	.word	0x00000000
        /*0020*/ 	.short	0x000c
        /*0022*/ 	.short	0x0030
        /*0024*/ 	.byte	0x00, 0xf5, 0x21, 0x00


	//----- nvinfo : EIATTR_KPARAM_INFO
	.align		4
.L_15:
        /*0028*/ 	.byte	0x04, 0x17
        /*002a*/ 	.short	(.L_17 - .L_16)
.L_16:
        /*002c*/ 	.word	0x00000000
        /*0030*/ 	.short	0x000b
        /*0032*/ 	.short	0x002c
        /*0034*/ 	.byte	0x00, 0xf0, 0x11, 0x00


	//----- nvinfo : EIATTR_KPARAM_INFO
	.align		4
.L_17:
        /*0038*/ 	.byte	0x04, 0x17
        /*003a*/ 	.short	(.L_19 - .L_18)
.L_18:
        /*003c*/ 	.word	0x00000000
        /*0040*/ 	.short	0x000a
        /*0042*/ 	.short	0x0028
        /*0044*/ 	.byte	0x00, 0xf0, 0x11, 0x00


	//----- nvinfo : EIATTR_KPARAM_INFO
	.align		4
.L_19:
        /*0048*/ 	.byte	0x04, 0x17
        /*004a*/ 	.short	(.L_21 - .L_20)
.L_20:
        /*004c*/ 	.word	0x00000000
        /*0050*/ 	.short	0x0009
        /*0052*/ 	.short	0x0024
        /*0054*/ 	.byte	0x00, 0xf0, 0x11, 0x00


	//----- nvinfo : EIATTR_KPARAM_INFO
	.align		4
.L_21:
        /*0058*/ 	.byte	0x04, 0x17
        /*005a*/ 	.short	(.L_23 - .L_22)
.L_22:
        /*005c*/ 	.word	0x00000000
        /*0060*/ 	.short	0x0008
        /*0062*/ 	.short	0x0020
        /*0064*/ 	.byte	0x00, 0xf0, 0x11, 0x00


	//----- nvinfo : EIATTR_KPARAM_INFO
	.align		4
.L_23:
        /*0068*/ 	.byte	0x04, 0x17
        /*006a*/ 	.short	(.L_25 - .L_24)
.L_24:
        /*006c*/ 	.word	0x00000000
        /*0070*/ 	.short	0x0007
        /*0072*/ 	.short	0x001c
        /*0074*/ 	.byte	0x00, 0xf0, 0x11, 0x00


	//----- nvinfo : EIATTR_KPARAM_INFO
	.align		4
.L_25:
        /*0078*/ 	.byte	0x04, 0x17
        /*007a*/ 	.short	(.L_27 - .L_26)
.L_26:
        /*007c*/ 	.word	0x00000000
        /*0080*/ 	.short	0x0006
        /*0082*/ 	.short	0x0018
        /*0084*/ 	.byte	0x00, 0xf0, 0x11, 0x00


	//----- nvinfo : EIATTR_KPARAM_INFO
	.align		4
.L_27:
        /*0088*/ 	.byte	0x04, 0x17
        /*008a*/ 	.short	(.L_29 - .L_28)
.L_28:
        /*008c*/ 	.word	0x00000000
        /*0090*/ 	.short	0x0005
        /*0092*/ 	.short	0x0014
        /*0094*/ 	.byte	0x00, 0xf0, 0x11, 0x00


	//----- nvinfo : EIATTR_KPARAM_INFO
	.align		4
.L_29:
        /*0098*/ 	.byte	0x04, 0x17
        /*009a*/ 	.short	(.L_31 - .L_30)
.L_30:
        /*009c*/ 	.word	0x00000000
        /*00a0*/ 	.short	0x0004
        /*00a2*/ 	.short	0x0010
        /*00a4*/ 	.byte	0x00, 0xf0, 0x11, 0x00


	//----- nvinfo : EIATTR_KPARAM_INFO
	.align		4
.L_31:
        /*00a8*/ 	.byte	0x04, 0x17
        /*00aa*/ 	.short	(.L_33 - .L_32)
.L_32:
        /*00ac*/ 	.word	0x00000000
        /*00b0*/ 	.short	0x0003
        /*00b2*/ 	.short	0x000c
        /*00b4*/ 	.byte	0x00, 0xf0, 0x11, 0x00


	//----- nvinfo : EIATTR_KPARAM_INFO
	.align		4
.L_33:
        /*00b8*/ 	.byte	0x04, 0x17
        /*00ba*/ 	.short	(.L_35 - .L_34)
.L_34:
        /*00bc*/ 	.word	0x00000000
        /*00c0*/ 	.short	0x0002
        /*00c2*/ 	.short	0x0008
        /*00c4*/ 	.byte	0x00, 0xf0, 0x11, 0x00


	//----- nvinfo : EIATTR_KPARAM_INFO
	.align		4
.L_35:
        /*00c8*/ 	.byte	0x04, 0x17
        /*00ca*/ 	.short	(.L_37 - .L_36)
.L_36:
        /*00cc*/ 	.word	0x00000000
        /*00d0*/ 	.short	0x0001
        /*00d2*/ 	.short	0x0004
        /*00d4*/ 	.byte	0x00, 0xf0, 0x11, 0x00


	//----- nvinfo : EIATTR_KPARAM_INFO
	.align		4
.L_37:
        /*00d8*/ 	.byte	0x04, 0x17
        /*00da*/ 	.short	(.L_39 - .L_38)
.L_38:
        /*00dc*/ 	.word	0x00000000
        /*00e0*/ 	.short	0x0000
        /*00e2*/ 	.short	0x0000
        /*00e4*/ 	.byte	0x00, 0xf0, 0x11, 0x00


	//----- nvinfo : EIATTR_SPARSE_MMA_MASK
	.align		4
.L_39:
        /*00e8*/ 	.byte	0x03, 0x50
        /*00ea*/ 	.short	0x0000


	//----- nvinfo : EIATTR_MAXREG_COUNT
	.align		4
        /*00ec*/ 	.byte	0x03, 0x1b
        /*00ee*/ 	.short	0x00ff


	//----- nvinfo : EIATTR_MERCURY_ISA_VERSION
	.align		4
        /*00f0*/ 	.byte	0x03, 0x5f
        /*00f2*/ 	.short	0x0101


	//----- nvinfo : EIATTR_VRC_CTA_INIT_COUNT
	.align		4
        /*00f4*/ 	.byte	0x02, 0x4a
	.zero		1
	.zero		1


	//----- nvinfo : EIATTR_EXIT_INSTR_OFFSETS
	.align		4
        /*00f8*/ 	.byte	0x04, 0x1c
        /*00fa*/ 	.short	(.L_41 - .L_40)


	//   ....[0]....
.L_40:
        /*00fc*/ 	.word	0x000000c0


	//   ....[1]....
        /*0100*/ 	.word	0x00001af0


	//----- nvinfo : EIATTR_CRS_STACK_SIZE
	.align		4
.L_41:
        /*0104*/ 	.byte	0x04, 0x1e
        /*0106*/ 	.short	(.L_43 - .L_42)
.L_42:
        /*0108*/ 	.word	0x00000000


	//----- nvinfo : EIATTR_CBANK_PARAM_SIZE
	.align		4
.L_43:
        /*010c*/ 	.byte	0x03, 0x19
        /*010e*/ 	.short	0x0040


	//----- nvinfo : EIATTR_PARAM_CBANK
	.align		4
        /*0110*/ 	.byte	0x04, 0x0a
        /*0112*/ 	.short	(.L_45 - .L_44)
	.align		4
.L_44:
        /*0114*/ 	.word	index@(.nv.constant0._Z18HueKeyAdjustKerneliiffffffffffPKfPf)
        /*0118*/ 	.short	0x0380
        /*011a*/ 	.short	0x0040


	//----- nvinfo : EIATTR_SW_WAR
	.align		4
.L_45:
        /*011c*/ 	.byte	0x04, 0x36
        /*011e*/ 	.short	(.L_47 - .L_46)
.L_46:
        /*0120*/ 	.word	0x00000008
.L_47:


//--------------------- .nv.callgraph             --------------------------
	.section	.nv.callgraph,"",@"SHT_CUDA_CALLGRAPH"
	.align	4
	.sectionentsize	8
	.align		4
        /*0000*/ 	.word	0x00000000
	.align		4
        /*0004*/ 	.word	0xffffffff
	.align		4
        /*0008*/ 	.word	0x00000000
	.align		4
        /*000c*/ 	.word	0xfffffffe
	.align		4
        /*0010*/ 	.word	0x00000000
	.align		4
        /*0014*/ 	.word	0xfffffffd
	.align		4
        /*0018*/ 	.word	0x00000000
	.align		4
        /*001c*/ 	.word	0xfffffffc


//--------------------- .text._Z18HueKeyAdjustKerneliiffffffffffPKfPf --------------------------
	.section	.text._Z18HueKeyAdjustKerneliiffffffffffPKfPf,"ax",@progbits
	.align	128
        .global         _Z18HueKeyAdjustKerneliiffffffffffPKfPf
        .type           _Z18HueKeyAdjustKerneliiffffffffffPKfPf,@function
        .size           _Z18HueKeyAdjustKerneliiffffffffffPKfPf,(.L_x_44 - _Z18HueKeyAdjustKerneliiffffffffffPKfPf)
        .other          _Z18HueKeyAdjustKerneliiffffffffffPKfPf,@"STO_CUDA_ENTRY STV_DEFAULT"
_Z18HueKeyAdjustKerneliiffffffffffPKfPf:
.text._Z18HueKeyAdjustKerneliiffffffffffPKfPf:
[----:B------:R-:W-:Y:S01]  /*0000*/  LDC R1, c[0x0][0x37c] ;  /* 0x0000df00ff017b82 */ /* 0x000fe20000000800 */
[----:B------:R-:W0:Y:S07]  /*0010*/  S2R R2, SR_TID.Y ;  /* 0x0000000000027919 */ /* 0x000e2e0000002200 */
[----:B------:R-:W1:Y:S01]  /*0020*/  LDC R0, c[0x0][0x360] ;  /* 0x0000d800ff007b82 */ /* 0x000e620000000800 */
[----:B------:R-:W2:Y:S01]  /*0030*/  LDCU.64 UR6, c[0x0][0x380] ;  /* 0x00007000ff0677ac */ /* 0x000ea20008000a00 */
[----:B------:R-:W1:Y:S06]  /*0040*/  S2R R5, SR_TID.X ;  /* 0x0000000000057919 */ /* 0x000e6c0000002100 */
[----:B------:R-:W0:Y:S08]  /*0050*/  S2UR UR5, SR_CTAID.Y ;  /* 0x00000000000579c3 */ /* 0x000e300000002600 */
[----:B------:R-:W0:Y:S08]  /*0060*/  LDC R3, c[0x0][0x364] ;  /* 0x0000d900ff037b82 */ /* 0x000e300000000800 */
[----:B------:R-:W1:Y:S01]  /*0070*/  S2UR UR4, SR_CTAID.X ;  /* 0x00000000000479c3 */ /* 0x000e620000002500 */
[----:B0-----:R-:W-:-:S05]  /*0080*/  IMAD R3, R3, UR5, R2 ;  /* 0x0000000503037c24 */ /* 0x001fca000f8e0202 */
[----:B--2---:R-:W-:Y:S01]  /*0090*/  ISETP.GE.AND P0, PT, R3, UR7, PT ;  /* 0x0000000703007c0c */ /* 0x004fe2000bf06270 */
[----:B-1----:R-:W-:-:S05]  /*00a0*/  IMAD R0, R0, UR4, R5 ;  /* 0x0000000400007c24 */ /* 0x002fca000f8e0205 */
[----:B------:R-:W-:-:S13]  /*00b0*/  ISETP.GE.OR P0, PT, R0, UR6, P0 ;  /* 0x0000000600007c0c */ /* 0x000fda0008706670 */
[----:B------:R-:W-:Y:S05]  /*00c0*/  @P0 EXIT ;  /* 0x000000000000094d */ /* 0x000fea0003800000 */
[----:B------:R-:W0:Y:S01]  /*00d0*/  LDC.64 R4, c[0x0][0x3b0] ;  /* 0x0000ec00ff047b82 */ /* 0x000e220000000a00 */
[----:B------:R-:W1:Y:S01]  /*00e0*/  LDCU.64 UR4, c[0x0][0x358] ;  /* 0x00006b00ff0477ac */ /* 0x000e620008000a00 */
[----:B------:R-:W-:-:S05]  /*00f0*/  IMAD R2, R3, UR6, R0 ;  /* 0x0000000603027c24 */ /* 0x000fca000f8e0200 */
[----:B------:R-:W-:-:S05]  /*0100*/  SHF.L.U32 R2, R2, 0x2, RZ ;  /* 0x0000000202027819 */ /* 0x000fca00000006ff */
[----:B0-----:R-:W-:-:S05]  /*0110*/  IMAD.WIDE R4, R2, 0x4, R4 ;  /* 0x0000000402047825 */ /* 0x001fca00078e0204 */
[----:B-1----:R-:W2:Y:S04]  /*0120*/  LDG.E R6, desc[UR4][R4.64] ;  /* 0x0000000404067981 */ /* 0x002ea8000c1e1900 */
[----:B------:R-:W2:Y:S04]  /*0130*/  LDG.E R7, desc[UR4][R4.64+0x4] ;  /* 0x0000040404077981 */ /* 0x000ea8000c1e1900 */
[----:B------:R-:W2:Y:S01]  /*0140*/  LDG.E R11, desc[UR4][R4.64+0x8] ;  /* 0x00000804040b7981 */ /* 0x000ea2000c1e1900 */
[----:B------:R-:W-:Y:S02]  /*0150*/  HFMA2 R10, -RZ, RZ, 1.541015625, -0.052093505859375 ;  /* 0x3e2aaaabff0a7431 */ /* 0x000fe400000001ff */
[----:B------:R-:W-:Y:S01]  /*0160*/  IMAD.MOV.U32 R3, RZ, RZ, 0x40c00000 ;  /* 0x40c00000ff037424 */ /* 0x000fe200078e00ff */
[----:B------:R-:W-:Y:S03]  /*0170*/  BSSY.RECONVERGENT B0, `(.L_x_0) ;  /* 0x0000010000007945 */ /* 0x000fe60003800200 */
[----:B------:R-:W-:-:S04]  /*0180*/  FFMA R3, R10, -R3, 1 ;  /* 0x3f8000000a037423 */ /* 0x000fc80000000803 */
[----:B------:R-:W-:Y:S01]  /*0190*/  FFMA R3, R3, R10, 0.16666667163372039795 ;  /* 0x3e2aaaab03037423 */ /* 0x000fe2000000000a */
[CCC-:B--2---:R-:W-:Y:S02]  /*01a0*/  FMNMX3 R8, R7.reuse, R11.reuse, R6.reuse, !PT ;  /* 0x0000000b07087276 */ /* 0x1c4fe40007800006 */
[----:B------:R-:W-:-:S03]  /*01b0*/  FMNMX3 R9, R7, R11, R6, PT ;  /* 0x0000000b07097276 */ /* 0x000fc60003800006 */
[----:B------:R-:W-:Y:S02]  /*01c0*/  FADD R0, -R6, R8 ;  /* 0x0000000806007221 */ /* 0x000fe40000000100 */
[----:B------:R-:W-:Y:S02]  /*01d0*/  FADD R9, R8, -R9 ;  /* 0x8000000908097221 */ /* 0x000fe40000000000 */
[----:B------:R-:W0:Y:S01]  /*01e0*/  FCHK P0, R0, 6 ;  /* 0x40c0000000007902 */ /* 0x000e220000000000 */
[----:B------:R-:W-:-:S04]  /*01f0*/  FFMA R10, R0, R3, RZ ;  /* 0x00000003000a7223 */ /* 0x000fc800000000ff */
[----:B------:R-:W-:-:S04]  /*0200*/  FFMA R12, R10, -6, R0 ;  /* 0xc0c000000a0c7823 */ /* 0x000fc80000000000 */
[----:B------:R-:W-:Y:S01]  /*0210*/  FFMA R10, R3, R12, R10 ;  /* 0x0000000c030a7223 */ /* 0x000fe2000000000a */
[----:B0-----:R-:W-:Y:S06]  /*0220*/  @!P0 BRA `(.L_x_1) ;  /* 0x0000000000108947 */ /* 0x001fec0003800000 */
[----:B------:R-:W-:Y:S02]  /*0230*/  MOV R3, 0x40c00000 ;  /* 0x40c0000000037802 */ /* 0x000fe40000000f00 */
[----:B------:R-:W-:-:S07]  /*0240*/  MOV R14, 0x260 ;  /* 0x00000260000e7802 */ /* 0x000fce0000000f00 */
[----:B------:R-:W-:Y:S05]  /*0250*/  CALL.REL.NOINC `($__internal_1_$__cuda_sm3x_div_rn_noftz_f32_slowpath) ;  /* 0x0000001800f87944 */ /* 0x000fea0003c00000 */
[----:B------:R-:W-:-:S07]  /*0260*/  MOV R10, R0 ;  /* 0x00000000000a7202 */ /* 0x000fce0000000f00 */
.L_x_1:
[----:B------:R-:W-:Y:S05]  /*0270*/  BSYNC.RECONVERGENT B0 ;  /* 0x0000000000007941 */ /* 0x000fea0003800200 */
.L_x_0:
[----:B------:R-:W0:Y:S01]  /*0280*/  MUFU.RCP R12, R9 ;  /* 0x00000009000c7308 */ /* 0x000e220000001000 */
[C---:B------:R-:W-:Y:S01]  /*0290*/  FFMA R0, R9.reuse, 0.5, R10 ;  /* 0x3f00000009007823 */ /* 0x040fe2000000000a */
[----:B------:R-:W-:Y:S06]  /*02a0*/  BSSY.RECONVERGENT B0, `(.L_x_2) ;  /* 0x000000c000007945 */ /* 0x000fec0003800200 */
[----:B------:R-:W1:Y:S01]  /*02b0*/  FCHK P0, R0, R9 ;  /* 0x0000000900007302 */ /* 0x000e620000000000 */
[----:B0-----:R-:W-:-:S04]  /*02c0*/  FFMA R3, -R9, R12, 1 ;  /* 0x3f80000009037423 */ /* 0x001fc8000000010c */
[----:B------:R-:W-:-:S04]  /*02d0*/  FFMA R3, R12, R3, R12 ;  /* 0x000000030c037223 */ /* 0x000fc8000000000c */
[----:B------:R-:W-:-:S04]  /*02e0*/  FFMA R10, R0, R3, RZ ;  /* 0x00000003000a7223 */ /* 0x000fc800000000ff */
[----:B------:R-:W-:-:S04]  /*02f0*/  FFMA R12, -R9, R10, R0 ;  /* 0x0000000a090c7223 */ /* 0x000fc80000000100 */
[----:B------:R-:W-:Y:S01]  /*0300*/  FFMA R10, R3, R12, R10 ;  /* 0x0000000c030a7223 */ /* 0x000fe2000000000a */
[----:B-1----:R-:W-:Y:S06]  /*0310*/  @!P0 BRA `(.L_x_3) ;  /* 0x0000000000108947 */ /* 0x002fec0003800000 */
[----:B------:R-:W-:Y:S01]  /*0320*/  IMAD.MOV.U32 R3, RZ, RZ, R9 ;  /* 0x000000ffff037224 */ /* 0x000fe200078e0009 */
[----:B------:R-:W-:-:S07]  /*0330*/  MOV R14, 0x350 ;  /* 0x00000350000e7802 */ /* 0x000fce0000000f00 */
[----:B------:R-:W-:Y:S05]  /*0340*/  CALL.REL.NOINC `($__internal_1_$__cuda_sm3x_div_rn_noftz_f32_slowpath) ;  /* 0x0000001800bc7944 */ /* 0x000fea0003c00000 */
[----:B------:R-:W-:-:S07]  /*0350*/  MOV R10, R0 ;  /* 0x00000000000a7202 */ /* 0x000fce0000000f00 */
.L_x_3:
[----:B------:R-:W-:Y:S05]  /*0360*/  BSYNC.RECONVERGENT B0 ;  /* 0x0000000000007941 */ /* 0x000fea0003800200 */
.L_x_2:
[----:B------:R-:W-:Y:S02]  /*0370*/  HFMA2 R0, -RZ, RZ, 1.541015625, -0.052093505859375 ;  /* 0x3e2aaaabff007431 */ /* 0x000fe400000001ff */
[----:B------:R-:W-:Y:S01]  /*0380*/  IMAD.MOV.U32 R3, RZ, RZ, 0x40c00000 ;  /* 0x40c00000ff037424 */ /* 0x000fe200078e00ff */
[----:B------:R-:W-:Y:S03]  /*0390*/  BSSY.RECONVERGENT B0, `(.L_x_4) ;  /* 0x000000d000007945 */ /* 0x000fe60003800200 */
[----:B------:R-:W-:Y:S01]  /*03a0*/  FFMA R13, R0, -R3, 1 ;  /* 0x3f800000000d7423 */ /* 0x000fe20000000803 */
[----:B------:R-:W-:-:S03]  /*03b0*/  FADD R3, -R7, R8 ;  /* 0x0000000807037221 */ /* 0x000fc60000000100 */
[----:B------:R-:W-:Y:S01]  /*03c0*/  FFMA R0, R13, R0, 0.16666667163372039795 ;  /* 0x3e2aaaab0d007423 */ /* 0x000fe20000000000 */
[----:B------:R-:W0:Y:S03]  /*03d0*/  FCHK P0, R3, 6 ;  /* 0x40c0000003007902 */ /* 0x000e260000000000 */
[----:B------:R-:W-:-:S04]  /*03e0*/  FFMA R12, R0, R3, RZ ;  /* 0x00000003000c7223 */ /* 0x000fc800000000ff */
[----:B------:R-:W-:-:S04]  /*03f0*/  FFMA R13, R12, -6, R3 ;  /* 0xc0c000000c0d7823 */ /* 0x000fc80000000003 */
[----:B------:R-:W-:Y:S01]  /*0400*/  FFMA R0, R0, R13, R12 ;  /* 0x0000000d00007223 */ /* 0x000fe2000000000c */
[----:B0-----:R-:W-:Y:S06]  /*0410*/  @!P0 BRA `(.L_x_5) ;  /* 0x0000000000108947 */ /* 0x001fec0003800000 */
[----:B------:R-:W-:Y:S02]  /*0420*/  MOV R0, R3 ;  /* 0x0000000300007202 */ /* 0x000fe40000000f00 */
[----:B------:R-:W-:Y:S02]  /*0430*/  MOV R3, 0x40c00000 ;  /* 0x40c0000000037802 */ /* 0x000fe40000000f00 */
[----:B------:R-:W-:-:S07]  /*0440*/  MOV R14, 0x460 ;  /* 0x00000460000e7802 */ /* 0x000fce0000000f00 */
[----:B------:R-:W-:Y:S05]  /*0450*/  CALL.REL.NOINC `($__internal_1_$__cuda_sm3x_div_rn_noftz_f32_slowpath) ;  /* 0x0000001800787944 */ /* 0x000fea0003c00000 */
.L_x_5:
[----:B------:R-:W-:Y:S05]  /*0460*/  BSYNC.RECONVERGENT B0 ;  /* 0x0000000000007941 */ /* 0x000fea0003800200 */
.L_x_4:
        /* <DEDUP_REMOVED lines=11> */
[----:B------:R-:W-:Y:S02]  /*0520*/  MOV R3, R9 ;  /* 0x0000000900037202 */ /* 0x000fe40000000f00 */
[----:B------:R-:W-:-:S07]  /*0530*/  MOV R14, 0x550 ;  /* 0x00000550000e7802 */ /* 0x000fce0000000f00 */
[----:B------:R-:W-:Y:S05]  /*0540*/  CALL.REL.NOINC `($__internal_1_$__cuda_sm3x_div_rn_noftz_f32_slowpath) ;  /* 0x00000018003c7944 */ /* 0x000fea0003c00000 */
[----:B------:R-:W-:-:S07]  /*0550*/  MOV R12, R0 ;  /* 0x00000000000c7202 */ /* 0x000fce0000000f00 */
.L_x_7:
[----:B------:R-:W-:Y:S05]  /*0560*/  BSYNC.RECONVERGENT B0 ;  /* 0x0000000000007941 */ /* 0x000fea0003800200 */
.L_x_6:
[----:B------:R-:W-:Y:S02]  /*0570*/  HFMA2 R3, -RZ, RZ, 2.375, 0 ;  /* 0x40c00000ff037431 */ /* 0x000fe400000001ff */
[----:B------:R-:W-:Y:S01]  /*0580*/  FADD R11, -R11, R8 ;  /* 0x000000080b0b7221 */ /* 0x000fe20000000100 */
[----:B------:R-:W-:Y:S01]  /*0590*/  IMAD.MOV.U32 R0, RZ, RZ, 0x3e2aaaab ;  /* 0x3e2aaaabff007424 */ /* 0x000fe200078e00ff */
[----:B------:R-:W-:Y:S02]  /*05a0*/  BSSY.RECONVERGENT B0, `(.L_x_8) ;  /* 0x000000c000007945 */ /* 0x000fe40003800200 */
[----:B------:R-:W0:Y:S01]  /*05b0*/  FCHK P0, R11, 6 ;  /* 0x40c000000b007902 */ /* 0x000e220000000000 */
[----:B------:R-:W-:-:S04]  /*05c0*/  FFMA R3, R0, -R3, 1 ;  /* 0x3f80000000037423 */ /* 0x000fc80000000803 */
[----:B------:R-:W-:-:S04]  /*05d0*/  FFMA R0, R3, R0, 0.16666667163372039795 ;  /* 0x3e2aaaab03007423 */ /* 0x000fc80000000000 */
[----:B------:R-:W-:-:S04]  /*05e0*/  FFMA R14, R0, R11, RZ ;  /* 0x0000000b000e7223 */ /* 0x000fc800000000ff */
[----:B------:R-:W-:-:S04]  /*05f0*/  FFMA R3, R14, -6, R11 ;  /* 0xc0c000000e037823 */ /* 0x000fc8000000000b */
[----:B------:R-:W-:Y:S01]  /*0600*/  FFMA R0, R0, R3, R14 ;  /* 0x0000000300007223 */ /* 0x000fe2000000000e */
[----:B0-----:R-:W-:Y:S06]  /*0610*/  @!P0 BRA `(.L_x_9) ;  /* 0x0000000000108947 */ /* 0x001fec0003800000 */
[----:B------:R-:W-:Y:S01]  /*0620*/  MOV R0, R11 ;  /* 0x0000000b00007202 */ /* 0x000fe20000000f00 */
[----:B------:R-:W-:Y:S01]  /*0630*/  IMAD.MOV.U32 R3, RZ, RZ, 0x40c00000 ;  /* 0x40c00000ff037424 */ /* 0x000fe200078e00ff */
[----:B------:R-:W-:-:S07]  /*0640*/  MOV R14, 0x660 ;  /* 0x00000660000e7802 */ /* 0x000fce0000000f00 */
[----:B------:R-:W-:Y:S05]  /*0650*/  CALL.REL.NOINC `($__internal_1_$__cuda_sm3x_div_rn_noftz_f32_slowpath) ;  /* 0x0000001400f87944 */ /* 0x000fea0003c00000 */
.L_x_9:
[----:B------:R-:W-:Y:S05]  /*0660*/  BSYNC.RECONVERGENT B0 ;  /* 0x0000000000007941 */ /* 0x000fea0003800200 */
.L_x_8:
        /* <DEDUP_REMOVED lines=10> */
[----:B------:R-:W-:Y:S02]  /*0710*/  MOV R0, R16 ;  /* 0x0000001000007202 */ /* 0x000fe40000000f00 */
[----:B------:R-:W-:Y:S02]  /*0720*/  MOV R3, R9 ;  /* 0x0000000900037202 */ /* 0x000fe40000000f00 */
[----:B------:R-:W-:-:S07]  /*0730*/  MOV R14, 0x750 ;  /* 0x00000750000e7802 */ /* 0x000fce0000000f00 */
[----:B------:R-:W-:Y:S05]  /*0740*/  CALL.REL.NOINC `($__internal_1_$__cuda_sm3x_div_rn_noftz_f32_slowpath) ;  /* 0x0000001400bc7944 */ /* 0x000fea0003c00000 */
[----:B------:R-:W-:-:S07]  /*0750*/  IMAD.MOV.U32 R3, RZ, RZ, R0 ;  /* 0x000000ffff037224 */ /* 0x000fce00078e0000 */
.L_x_11:
[----:B------:R-:W-:Y:S05]  /*0760*/  BSYNC.RECONVERGENT B0 ;  /* 0x0000000000007941 */ /* 0x000fea0003800200 */
.L_x_10:
[----:B------:R-:W0:Y:S01]  /*0770*/  LDC R14, c[0x0][0x398] ;  /* 0x0000e600ff0e7b82 */ /* 0x000e220000000800 */
[----:B------:R-:W-:Y:S01]  /*0780*/  FSETP.NEU.AND P1, PT, R9, RZ, PT ;  /* 0x000000ff0900720b */ /* 0x000fe20003f2d000 */
[----:B------:R-:W-:Y:S01]  /*0790*/  BSSY.RECONVERGENT B0, `(.L_x_12) ;  /* 0x000000e000007945 */ /* 0x000fe20003800200 */
[----:B0-----:R-:W-:-:S04]  /*07a0*/  IADD3 R0, PT, PT, R14, 0x1800000, RZ ;  /* 0x018000000e007810 */ /* 0x001fc80007ffe0ff */
[----:B------:R-:W-:-:S04]  /*07b0*/  LOP3.LUT R0, R0, 0x7f800000, RZ, 0xc0, !PT ;  /* 0x7f80000000007812 */ /* 0x000fc800078ec0ff */
[----:B------:R-:W-:Y:S01]  /*07c0*/  ISETP.GT.U32.AND P0, PT, R0, 0x1ffffff, PT ;  /* 0x01ffffff0000780c */ /* 0x000fe20003f04070 */
[----:B------:R-:W-:Y:S02]  /*07d0*/  HFMA2 R0, -RZ, RZ, 0, 0 ;  /* 0x00000000ff007431 */ /* 0x000fe400000001ff */
[----:B------:R-:W-:Y:S10]  /*07e0*/  @!P1 BRA `(.L_x_13) ;  /* 0x0000000000209947 */ /* 0x000ff40003800000 */
[----:B------:R-:W-:-:S04]  /*07f0*/  FSETP.NEU.AND P1, PT, R6, R8, PT ;  /* 0x000000080600720b */ /* 0x000fc80003f2d000 */
[----:B------:R-:W-:-:S09]  /*0800*/  FSETP.NEU.AND P2, PT, R7, R8, P1 ;  /* 0x000000080700720b */ /* 0x000fd20000f4d000 */
[----:B------:R-:W-:Y:S01]  /*0810*/  @P1 FADD R0, R10, 0.3333333432674407959 ;  /* 0x3eaaaaab0a001421 */ /* 0x000fe20000000000 */
[----:B------:R-:W-:-:S03]  /*0820*/  @P1 FADD R7, R12, 0.6666666865348815918 ;  /* 0x3f2aaaab0c071421 */ /* 0x000fc60000000000 */
[----:B------:R-:W-:Y:S01]  /*0830*/  @P1 FADD R8, R0, -R3 ;  /* 0x8000000300081221 */ /* 0x000fe20000000000 */
[----:B------:R-:W-:Y:S01]  /*0840*/  @P2 FADD R8, R7, -R10 ;  /* 0x8000000a07082221 */ /* 0x000fe20000000000 */
[----:B------:R-:W-:-:S03]  /*0850*/  @!P1 FADD R0, R3, -R12 ;  /* 0x8000000c03009221 */ /* 0x000fc60000000000 */
[----:B------:R-:W-:-:S07]  /*0860*/  @P1 IMAD.MOV.U32 R0, RZ, RZ, R8 ;  /* 0x000000ffff001224 */ /* 0x000fce00078e0008 */
.L_x_13:
[----:B------:R-:W-:Y:S05]  /*0870*/  BSYNC.RECONVERGENT B0 ;  /* 0x0000000000007941 */ /* 0x000fea0003800200 */
.L_x_12:
[----:B------:R-:W-:Y:S01]  /*0880*/  MOV R3, R0 ;  /* 0x0000000000037202 */ /* 0x000fe20000000f00 */
[----:B------:R-:W-:Y:S06]  /*0890*/  @P0 BRA `(.L_x_14) ;  /* 0x0000000000180947 */ /* 0x000fec0003800000 */
[----:B------:R-:W0:Y:S01]  /*08a0*/  LDCU UR6, c[0x0][0x398] ;  /* 0x00007300ff0677ac */ /* 0x000e220008000800 */
[----:B------:R-:W-:Y:S02]  /*08b0*/  MOV R8, 0x8e0 ;  /* 0x000008e000087802 */ /* 0x000fe40000000f00 */
[----:B0-----:R-:W-:-:S07]  /*08c0*/  MOV R0, UR6 ;  /* 0x0000000600007c02 */ /* 0x001fce0008000f00 */
[----:B------:R-:W-:Y:S05]  /*08d0*/  CALL.REL.NOINC `($__internal_0_$__cuda_sm20_rcp_rn_f32_slowpath) ;  /* 0x0000001000887944 */ /* 0x000fea0003c00000 */
[----:B------:R-:W-:Y:S01]  /*08e0*/  IMAD.MOV.U32 R9, RZ, RZ, R7 ;  /* 0x000000ffff097224 */ /* 0x000fe200078e0007 */
[----:B------:R-:W-:Y:S06]  /*08f0*/  BRA `(.L_x_15) ;  /* 0x0000000000107947 */ /* 0x000fec0003800000 */
.L_x_14:
[----:B------:R-:W0:Y:S02]  /*0900*/  MUFU.RCP R9, R14 ;  /* 0x0000000e00097308 */ /* 0x000e240000001000 */
[----:B0-----:R-:W-:-:S04]  /*0910*/  FFMA R0, R9, R14, -1 ;  /* 0xbf80000009007423 */ /* 0x001fc8000000000e */
[----:B------:R-:W-:-:S04]  /*0920*/  FADD.FTZ R0, -R0, -RZ ;  /* 0x800000ff00007221 */ /* 0x000fc80000010100 */
[----:B------:R-:W-:-:S07]  /*0930*/  FFMA R9, R9, R0, R9 ;  /* 0x0000000009097223 */ /* 0x000fce0000000009 */
.L_x_15:
[----:B------:R-:W0:Y:S02]  /*0940*/  LDC R8, c[0x0][0x39c] ;  /* 0x0000e700ff087b82 */ /* 0x000e240000000800 */
[----:B0-----:R-:W-:-:S04]  /*0950*/  IADD3 R0, PT, PT, R8, 0x1800000, RZ ;  /* 0x0180000008007810 */ /* 0x001fc80007ffe0ff */
[----:B------:R-:W-:-:S04]  /*0960*/  LOP3.LUT R0, R0, 0x7f800000, RZ, 0xc0, !PT ;  /* 0x7f80000000007812 */ /* 0x000fc800078ec0ff */
[----:B------:R-:W-:-:S13]  /*0970*/  ISETP.GT.U32.AND P0, PT, R0, 0x1ffffff, PT ;  /* 0x01ffffff0000780c */ /* 0x000fda0003f04070 */
[----:B------:R-:W-:Y:S05]  /*0980*/  @P0 BRA `(.L_x_16) ;  /* 0x0000000000100947 */ /* 0x000fea0003800000 */
[----:B------:R-:W0:Y:S01]  /*0990*/  LDC R0, c[0x0][0x39c] ;  /* 0x0000e700ff007b82 */ /* 0x000e220000000800 */
[----:B------:R-:W-:-:S07]  /*09a0*/  MOV R8, 0x9c0 ;  /* 0x000009c000087802 */ /* 0x000fce0000000f00 */
[----:B0-----:R-:W-:Y:S05]  /*09b0*/  CALL.REL.NOINC `($__internal_0_$__cuda_sm20_rcp_rn_f32_slowpath) ;  /* 0x0000001000507944 */ /* 0x001fea0003c00000 */
[----:B------:R-:W-:Y:S05]  /*09c0*/  BRA `(.L_x_17) ;  /* 0x0000000000107947 */ /* 0x000fea0003800000 */
.L_x_16:
[----:B------:R-:W0:Y:S02]  /*09d0*/  MUFU.RCP R7, R8 ;  /* 0x0000000800077308 */ /* 0x000e240000001000 */
[----:B0-----:R-:W-:-:S04]  /*09e0*/  FFMA R0, R7, R8, -1 ;  /* 0xbf80000007007423 */ /* 0x001fc80000000008 */
[----:B------:R-:W-:-:S04]  /*09f0*/  FADD.FTZ R0, -R0, -RZ ;  /* 0x800000ff00007221 */ /* 0x000fc80000010100 */
[----:B------:R-:W-:-:S07]  /*0a00*/  FFMA R7, R7, R0, R7 ;  /* 0x0000000007077223 */ /* 0x000fce0000000007 */
.L_x_17:
[----:B------:R-:W0:Y:S01]  /*0a10*/  LDCU UR7, c[0x0][0x388] ;  /* 0x00007100ff0777ac */ /* 0x000e220008000800 */
[----:B------:R-:W-:Y:S01]  /*0a20*/  FSETP.NEU.AND P1, PT, R3, RZ, PT ;  /* 0x000000ff0300720b */ /* 0x000fe20003f2d000 */
[----:B------:R-:W-:Y:S01]  /*0a30*/  BSSY.RECONVERGENT B0, `(.L_x_18) ;  /* 0x000000b000007945 */ /* 0x000fe20003800200 */
[----:B------:R-:W-:Y:S01]  /*0a40*/  HFMA2 R10, -RZ, RZ, 0, 0 ;  /* 0x00000000ff0a7431 */ /* 0x000fe200000001ff */
[----:B0-----:R-:W-:-:S10]  /*0a50*/  FSETP.NEU.AND P0, PT, RZ, UR7, PT ;  /* 0x00000007ff007c0b */ /* 0x001fd4000bf0d000 */
[----:B------:R-:W-:Y:S05]  /*0a60*/  @!P1 BRA `(.L_x_19) ;  /* 0x00000000001c9947 */ /* 0x000fea0003800000 */
[----:B------:R-:W0:Y:S02]  /*0a70*/  LDCU UR6, c[0x0][0x3a0] ;  /* 0x00007400ff0677ac */ /* 0x000e240008000800 */
[----:B0-----:R-:W-:-:S05]  /*0a80*/  FADD R10, R3, -UR6 ;  /* 0x80000006030a7e21 */ /* 0x001fca0008000000 */
[----:B------:R-:W-:-:S04]  /*0a90*/  FSETP.GT.AND P1, PT, R10, 1, PT ;  /* 0x3f8000000a00780b */ /* 0x000fc80003f24000 */
[----:B------:R-:W-:-:S09]  /*0aa0*/  FSETP.GEU.OR P2, PT, R3, UR6, P1 ;  /* 0x0000000603007c0b */ /* 0x000fd20008f4e400 */
[----:B------:R-:W-:-:S04]  /*0ab0*/  @P1 FADD R10, R10, -1 ;  /* 0xbf8000000a0a1421 */ /* 0x000fc80000000000 */
[----:B------:R-:W-:-:S04]  /*0ac0*/  @!P2 FADD R3, R3, 1 ;  /* 0x3f8000000303a421 */ /* 0x000fc80000000000 */
[----:B------:R-:W-:-:S07]  /*0ad0*/  @!P1 FADD R10, R3, -UR6 ;  /* 0x80000006030a9e21 */ /* 0x000fce0008000000 */
.L_x_19:
[----:B------:R-:W-:Y:S05]  /*0ae0*/  BSYNC.RECONVERGENT B0 ;  /* 0x0000000000007941 */ /* 0x000fea0003800200 */
.L_x_18:
[----:B------:R-:W-:Y:S01]  /*0af0*/  IMAD.MOV.U32 R8, RZ, RZ, RZ ;  /* 0x000000ffff087224 */ /* 0x000fe200078e00ff */
[----:B------:R-:W-:Y:S06]  /*0b00*/  @!P0 BRA `(.L_x_20) ;  /* 0x0000000400cc8947 */ /* 0x000fec0003800000 */
[----:B------:R-:W0:Y:S01]  /*0b10*/  LDC R11, c[0x0][0x38c] ;  /* 0x0000e300ff0b7b82 */ /* 0x000e220000000800 */
[----:B------:R-:W-:Y:S01]  /*0b20*/  BSSY.RECONVERGENT B0, `(.L_x_20) ;  /* 0x0000071000007945 */ /* 0x000fe20003800200 */
[----:B------:R-:W-:Y:S01]  /*0b30*/  MOV R8, 0x3f800000 ;  /* 0x3f80000000087802 */ /* 0x000fe20000000f00 */
[----:B0-----:R-:W-:-:S04]  /*0b40*/  FADD R0, R11, -1 ;  /* 0xbf8000000b007421 */ /* 0x001fc80000000000 */
[----:B------:R-:W-:-:S05]  /*0b50*/  FADD R3, R0, UR7 ;  /* 0x0000000700037e21 */ /* 0x000fca0008000000 */
[----:B------:R-:W-:-:S13]  /*0b60*/  FSETP.GE.AND P0, PT, R3, R10, PT ;  /* 0x0000000a0300720b */ /* 0x000fda0003f06000 */
[----:B------:R-:W-:Y:S05]  /*0b70*/  @P0 BRA `(.L_x_21) ;  /* 0x0000000400ac0947 */ /* 0x000fea0003800000 */
[----:B------:R-:W-:Y:S01]  /*0b80*/  FSETP.GTU.AND P0, PT, R10, UR7, PT ;  /* 0x000000070a007c0b */ /* 0x000fe2000bf0c000 */
[----:B------:R-:W-:-:S12]  /*0b90*/  HFMA2 R8, -RZ, RZ, 0, 0 ;  /* 0x00000000ff087431 */ /* 0x000fd800000001ff */
[----:B------:R-:W-:Y:S05]  /*0ba0*/  @P0 BRA `(.L_x_21) ;  /* 0x0000000400a00947 */ /* 0x000fea0003800000 */
[----:B------:R-:W-:Y:S01]  /*0bb0*/  FADD R3, -R11, 1 ;  /* 0x3f8000000b037421 */ /* 0x000fe20000000100 */
[----:B------:R-:W-:Y:S01]  /*0bc0*/  FADD R0, -R10, UR7 ;  /* 0x000000070a007e21 */ /* 0x000fe20008000100 */
[----:B------:R-:W-:Y:S02]  /*0bd0*/  BSSY.RECONVERGENT B1, `(.L_x_22) ;  /* 0x000000c000017945 */ /* 0x000fe40003800200 */
[----:B------:R-:W0:Y:S08]  /*0be0*/  MUFU.RCP R8, R3 ;  /* 0x0000000300087308 */ /* 0x000e300000001000 */
[----:B------:R-:W1:Y:S01]  /*0bf0*/  FCHK P0, R0, R3 ;  /* 0x0000000300007302 */ /* 0x000e620000000000 */
[----:B0-----:R-:W-:-:S04]  /*0c00*/  FFMA R11, -R3, R8, 1 ;  /* 0x3f800000030b7423 */ /* 0x001fc80000000108 */
[----:B------:R-:W-:-:S04]  /*0c10*/  FFMA R11, R8, R11, R8 ;  /* 0x0000000b080b7223 */ /* 0x000fc80000000008 */
[----:B------:R-:W-:-:S04]  /*0c20*/  FFMA R12, R0, R11, RZ ;  /* 0x0000000b000c7223 */ /* 0x000fc800000000ff */
[----:B------:R-:W-:-:S04]  /*0c30*/  FFMA R8, -R3, R12, R0 ;  /* 0x0000000c03087223 */ /* 0x000fc80000000100 */
[----:B------:R-:W-:Y:S01]  /*0c40*/  FFMA R12, R11, R8, R12 ;  /* 0x000000080b0c7223 */ /* 0x000fe2000000000c */
[----:B-1----:R-:W-:Y:S06]  /*0c50*/  @!P0 BRA `(.L_x_23) ;  /* 0x00000000000c8947 */ /* 0x002fec0003800000 */
[----:B------:R-:W-:-:S07]  /*0c60*/  MOV R14, 0xc80 ;  /* 0x00000c80000e7802 */ /* 0x000fce0000000f00 */
[----:B------:R-:W-:Y:S05]  /*0c70*/  CALL.REL.NOINC `($__internal_1_$__cuda_sm3x_div_rn_noftz_f32_slowpath) ;  /* 0x0000001000707944 */ /* 0x000fea0003c00000 */
[----:B------:R-:W-:-:S07]  /*0c80*/  IMAD.MOV.U32 R12, RZ, RZ, R0 ;  /* 0x000000ffff0c7224 */ /* 0x000fce00078e0000 */
.L_x_23:
[----:B------:R-:W-:Y:S05]  /*0c90*/  BSYNC.RECONVERGENT B1 ;  /* 0x0000000000017941 */ /* 0x000fea0003800200 */
.L_x_22:
[C---:B------:R-:W-:Y:S01]  /*0ca0*/  FMUL R3, |R12|.reuse, 16777216 ;  /* 0x4b8000000c037820 */ /* 0x040fe20000400200 */
[----:B------:R-:W-:Y:S01]  /*0cb0*/  FSETP.GEU.AND P0, PT, |R12|, 1.175494350822287508e-38, PT ;  /* 0x008000000c00780b */ /* 0x000fe20003f0e200 */
[----:B------:R-:W-:-:S03]  /*0cc0*/  IMAD.MOV.U32 R17, RZ, RZ, 0x3a2c32e4 ;  /* 0x3a2c32e4ff117424 */ /* 0x000fc600078e00ff */
[----:B------:R-:W-:-:S04]  /*0cd0*/  FSEL R3, R3, |R12|, !P0 ;  /* 0x4000000c03037208 */ /* 0x000fc80004000000 */
[----:B------:R-:W-:-:S04]  /*0ce0*/  IADD3 R0, PT, PT, R3, -0x3f3504f3, RZ ;  /* 0xc0cafb0d03007810 */ /* 0x000fc80007ffe0ff */
[----:B------:R-:W-:-:S04]  /*0cf0*/  LOP3.LUT R0, R0, 0xff800000, RZ, 0xc0, !PT ;  /* 0xff80000000007812 */ /* 0x000fc800078ec0ff */
[-C--:B------:R-:W-:Y:S02]  /*0d00*/  IADD3 R3, PT, PT, R3, -R0.reuse, RZ ;  /* 0x8000000003037210 */ /* 0x080fe40007ffe0ff */
[----:B------:R-:W-:-:S03]  /*0d10*/  I2FP.F32.S32 R8, R0 ;  /* 0x0000000000087245 */ /* 0x000fc60000201400 */
[C---:B------:R-:W-:Y:S01]  /*0d20*/  FADD R14, R3.reuse, 1 ;  /* 0x3f800000030e7421 */ /* 0x040fe20000000000 */
[----:B------:R-:W-:Y:S01]  /*0d30*/  FADD R13, R3, -1 ;  /* 0xbf800000030d7421 */ /* 0x000fe20000000000 */
[----:B------:R-:W-:-:S03]  /*0d40*/  FSEL R3, RZ, -24, P0 ;  /* 0xc1c00000ff037808 */ /* 0x000fc60000000000 */
[----:B------:R-:W-:Y:S01]  /*0d50*/  FADD R11, R13, R13 ;  /* 0x0000000d0d0b7221 */ /* 0x000fe20000000000 */
[----:B------:R-:W0:Y:S03]  /*0d60*/  MUFU.RCP R14, R14 ;  /* 0x0000000e000e7308 */ /* 0x000e260000001000 */
[----:B0-----:R-:W-:Y:S01]  /*0d70*/  FMUL R0, R14, R11 ;  /* 0x0000000b0e007220 */ /* 0x001fe20000400000 */
[----:B------:R-:W-:-:S03]  /*0d80*/  FFMA R11, R8, 1.1920928955078125e-07, R3 ;  /* 0x34000000080b7823 */ /* 0x000fc60000000003 */
[----:B------:R-:W-:Y:S01]  /*0d90*/  FADD R15, R13, -R0 ;  /* 0x800000000d0f7221 */ /* 0x000fe20000000000 */
[CC--:B------:R-:W-:Y:S01]  /*0da0*/  FMUL R8, R0.reuse, R0.reuse ;  /* 0x0000000000087220 */ /* 0x0c0fe20000400000 */
[----:B------:R-:W-:Y:S02]  /*0db0*/  FFMA R3, R0, 1.4426950216293334961, R11 ;  /* 0x3fb8aa3b00037823 */ /* 0x000fe4000000000b */
[----:B------:R-:W-:Y:S01]  /*0dc0*/  FADD R16, R15, R15 ;  /* 0x0000000f0f107221 */ /* 0x000fe20000000000 */
[C---:B------:R-:W-:Y:S01]  /*0dd0*/  FFMA R15, R8.reuse, R17, 0.0032181653659790754318 ;  /* 0x3b52e7db080f7423 */ /* 0x040fe20000000011 */
[----:B------:R-:W-:Y:S02]  /*0de0*/  FADD R11, R11, -R3 ;  /* 0x800000030b0b7221 */ /* 0x000fe40000000000 */
[----:B------:R-:W-:Y:S01]  /*0df0*/  FFMA R13, R13, -R0, R16 ;  /* 0x800000000d0d7223 */ /* 0x000fe20000000010 */
[----:B------:R-:W-:Y:S01]  /*0e00*/  FFMA R15, R8, R15, 0.018033718690276145935 ;  /* 0x3c93bb73080f7423 */ /* 0x000fe2000000000f */
[----:B------:R-:W-:-:S02]  /*0e10*/  FFMA R16, R0, 1.4426950216293334961, R11 ;  /* 0x3fb8aa3b00107823 */ /* 0x000fc4000000000b */
[----:B------:R-:W-:Y:S01]  /*0e20*/  FMUL R13, R14, R13 ;  /* 0x0000000d0e0d7220 */ /* 0x000fe20000400000 */
[----:B------:R-:W-:-:S03]  /*0e30*/  FFMA R15, R8, R15, 0.12022458761930465698 ;  /* 0x3df6384f080f7423 */ /* 0x000fc6000000000f */
[----:B------:R-:W-:Y:S01]  /*0e40*/  FFMA R11, R13, 1.4426950216293334961, R16 ;  /* 0x3fb8aa3b0d0b7823 */ /* 0x000fe20000000010 */
[----:B------:R-:W-:-:S03]  /*0e50*/  FMUL R15, R8, R15 ;  /* 0x0000000f080f7220 */ /* 0x000fc60000400000 */
[----:B------:R-:W-:Y:S01]  /*0e60*/  FFMA R8, R0, 1.9251366722983220825e-08, R11 ;  /* 0x32a55e3400087823 */ /* 0x000fe2000000000b */
[----:B------:R-:W-:-:S04]  /*0e70*/  FMUL R11, R15, 3 ;  /* 0x404000000f0b7820 */ /* 0x000fc80000400000 */
[----:B------:R-:W-:-:S04]  /*0e80*/  FFMA R8, R13, R11, R8 ;  /* 0x0000000b0d087223 */ /* 0x000fc80000000008 */
[----:B------:R-:W-:-:S04]  /*0e90*/  FFMA R8, R0, R15, R8 ;  /* 0x0000000f00087223 */ /* 0x000fc80000000008 */
[----:B------:R-:W-:-:S04]  /*0ea0*/  FADD R11, R3, R8 ;  /* 0x00000008030b7221 */ /* 0x000fc80000000000 */
[----:B------:R-:W-:Y:S01]  /*0eb0*/  FMUL R0, R11, R9 ;  /* 0x000000090b007220 */ /* 0x000fe20000400000 */
[----:B------:R-:W-:-:S03]  /*0ec0*/  FADD R3, -R3, R11 ;  /* 0x0000000b03037221 */ /* 0x000fc60000000100 */
[----:B------:R-:W0:Y:S01]  /*0ed0*/  FRND R13, R0 ;  /* 0x00000000000d7307 */ /* 0x000e220000201000 */
[----:B------:R-:W-:Y:S01]  /*0ee0*/  FADD R8, R8, -R3 ;  /* 0x8000000308087221 */ /* 0x000fe20000000000 */
[-C--:B------:R-:W-:Y:S01]  /*0ef0*/  FFMA R11, R11, R9.reuse, -R0 ;  /* 0x000000090b0b7223 */ /* 0x080fe20000000800 */
[C---:B------:R-:W-:Y:S02]  /*0f00*/  FSETP.GT.AND P1, PT, |R0|.reuse, 152, PT ;  /* 0x431800000000780b */ /* 0x040fe40003f24200 */
[----:B------:R-:W-:Y:S01]  /*0f10*/  FSETP.GEU.AND P2, PT, R0, RZ, PT ;  /* 0x000000ff0000720b */ /* 0x000fe20003f4e000 */
[----:B------:R-:W-:Y:S01]  /*0f20*/  FFMA R8, R8, R9, R11 ;  /* 0x0000000908087223 */ /* 0x000fe2000000000b */
[----:B------:R-:W-:Y:S01]  /*0f30*/  MOV R11, 0x391fcb8e ;  /* 0x391fcb8e000b7802 */ /* 0x000fe20000000f00 */
[----:B------:R-:W1:Y:S01]  /*0f40*/  F2I.NTZ R14, R0 ;  /* 0x00000000000e7305 */ /* 0x000e620000203100 */
[----:B0-----:R-:W-:Y:S01]  /*0f50*/  FADD R3, R0, -R13 ;  /* 0x8000000d00037221 */ /* 0x001fe20000000000 */
[----:B------:R-:W-:-:S03]  /*0f60*/  FSETP.GT.AND P0, PT, R13, RZ, PT ;  /* 0x000000ff0d00720b */ /* 0x000fc60003f04000 */
[----:B------:R-:W-:Y:S01]  /*0f70*/  FADD R8, R8, R3 ;  /* 0x0000000308087221 */ /* 0x000fe20000000000 */
[----:B------:R-:W-:Y:S02]  /*0f80*/  SEL R13, RZ, 0x83000000, P0 ;  /* 0x83000000ff0d7807 */ /* 0x000fe40000000000 */
[----:B------:R-:W-:Y:S01]  /*0f90*/  FSETP.NEU.AND P0, PT, R12, 1, PT ;  /* 0x3f8000000c00780b */ /* 0x000fe20003f0d000 */
[----:B------:R-:W-:-:S03]  /*0fa0*/  FFMA R3, R8, R11, 0.0013391353422775864601 ;  /* 0x3aaf85ed08037423 */ /* 0x000fc6000000000b */
[----:B------:R-:W-:Y:S01]  /*0fb0*/  FSETP.EQ.OR P0, PT, R9, RZ, !P0 ;  /* 0x000000ff0900720b */ /* 0x000fe20004702400 */
[----:B------:R-:W-:-:S04]  /*0fc0*/  FFMA R3, R8, R3, 0.0096188392490148544312 ;  /* 0x3c1d985608037423 */ /* 0x000fc80000000003 */
[----:B------:R-:W-:-:S04]  /*0fd0*/  FFMA R3, R8, R3, 0.055503588169813156128 ;  /* 0x3d6357bb08037423 */ /* 0x000fc80000000003 */
[----:B------:R-:W-:Y:S01]  /*0fe0*/  FFMA R11, R8, R3, 0.24022644758224487305 ;  /* 0x3e75fdec080b7423 */ /* 0x000fe20000000003 */
[----:B------:R-:W-:-:S03]  /*0ff0*/  FMUL R3, R9, 0.5 ;  /* 0x3f00000009037820 */ /* 0x000fc60000400000 */
[----:B------:R-:W-:-:S03]  /*1000*/  FFMA R11, R8, R11, 0.69314718246459960938 ;  /* 0x3f317218080b7423 */ /* 0x000fc6000000000b */
[----:B------:R-:W0:Y:S01]  /*1010*/  FRND.TRUNC R3, R3 ;  /* 0x0000000300037307 */ /* 0x000e22000020d000 */
[----:B------:R-:W-:Y:S01]  /*1020*/  FFMA R11, R8, R11, 1 ;  /* 0x3f800000080b7423 */ /* 0x000fe2000000000b */
[----:B------:R-:W-:Y:S01]  /*1030*/  IADD3 R8, PT, PT, R13, 0x7f000000, RZ ;  /* 0x7f0000000d087810 */ /* 0x000fe20007ffe0ff */
[----:B-1----:R-:W-:-:S04]  /*1040*/  IMAD R13, R14, 0x800000, -R13 ;  /* 0x008000000e0d7824 */ /* 0x002fc800078e0a0d */
[----:B------:R-:W-:-:S04]  /*1050*/  FMUL R8, R11, R8 ;  /* 0x000000080b087220 */ /* 0x000fc80000400000 */
[----:B------:R-:W-:Y:S01]  /*1060*/  FMUL R13, R8, R13 ;  /* 0x0000000d080d7220 */ /* 0x000fe20000400000 */
[----:B------:R-:W-:Y:S01]  /*1070*/  HFMA2 R8, -RZ, RZ, 1.875, 0 ;  /* 0x3f800000ff087431 */ /* 0x000fe200000001ff */
[----:B------:R-:W-:Y:S01]  /*1080*/  @P1 FSEL R13, RZ, +INF , !P2 ;  /* 0x7f800000ff0d1808 */ /* 0x000fe20005000000 */
[----:B0-----:R-:W-:Y:S01]  /*1090*/  FADD R0, R3, R3 ;  /* 0x0000000303007221 */ /* 0x001fe20000000000 */
[----:B------:R-:W-:Y:S06]  /*10a0*/  @P0 BRA `(.L_x_21) ;  /* 0x0000000000600947 */ /* 0x000fec0003800000 */
[----:B------:R-:W-:-:S04]  /*10b0*/  FSETP.NAN.AND P0, PT, |R9|, |R9|, PT ;  /* 0x400000090900720b */ /* 0x000fc80003f08200 */
[----:B------:R-:W-:-:S13]  /*10c0*/  FSETP.NUM.AND P0, PT, |R12|, |R12|, !P0 ;  /* 0x4000000c0c00720b */ /* 0x000fda0004707200 */
[----:B------:R-:W-:Y:S01]  /*10d0*/  @!P0 FADD R8, R12, R9 ;  /* 0x000000090c088221 */ /* 0x000fe20000000000 */
[----:B------:R-:W-:Y:S06]  /*10e0*/  @!P0 BRA `(.L_x_21) ;  /* 0x0000000000508947 */ /* 0x000fec0003800000 */
[----:B------:R-:W-:Y:S01]  /*10f0*/  FSETP.NEU.AND P0, PT, |R12|, +INF , PT ;  /* 0x7f8000000c00780b */ /* 0x000fe20003f0d200 */
[----:B------:R-:W-:-:S03]  /*1100*/  FADD R3, -R0, R9 ;  /* 0x0000000900037221 */ /* 0x000fc60000000100 */
[----:B------:R-:W-:-:S04]  /*1110*/  FSETP.NEU.AND P0, PT, R12, RZ, P0 ;  /* 0x000000ff0c00720b */ /* 0x000fc8000070d000 */
[----:B------:R-:W-:Y:S02]  /*1120*/  FSETP.GEU.OR P1, PT, R9, RZ, P0 ;  /* 0x000000ff0900720b */ /* 0x000fe4000072e400 */
[----:B------:R-:W-:-:S07]  /*1130*/  FSETP.NEU.AND P2, PT, |R3|, 1, !P0 ;  /* 0x3f8000000300780b */ /* 0x000fce000474d200 */
[----:B------:R-:W-:-:S05]  /*1140*/  @!P0 FADD R8, R12, R12 ;  /* 0x0000000c0c088221 */ /* 0x000fca0000000000 */
[----:B------:R-:W-:-:S04]  /*1150*/  @!P1 LOP3.LUT R8, R8, 0x7f800000, RZ, 0x3c, !PT ;  /* 0x7f80000008089812 */ /* 0x000fc800078e3cff */
[----:B------:R-:W-:Y:S01]  /*1160*/  @P2 LOP3.LUT R8, R8, 0x7fffffff, RZ, 0xc0, !PT ;  /* 0x7fffffff08082812 */ /* 0x000fe200078ec0ff */
[----:B------:R-:W-:Y:S06]  /*1170*/  @!P0 BRA `(.L_x_21) ;  /* 0x00000000002c8947 */ /* 0x000fec0003800000 */
[----:B------:R-:W-:Y:S02]  /*1180*/  FSETP.NEU.AND P0, PT, |R9|, +INF , PT ;  /* 0x7f8000000900780b */ /* 0x000fe40003f0d200 */
[----:B------:R-:W-:Y:S02]  /*1190*/  FSETP.EQ.AND P1, PT, R12, -1, PT ;  /* 0xbf8000000c00780b */ /* 0x000fe40003f22000 */
[----:B------:R-:W-:-:S11]  /*11a0*/  MOV R8, 0x3f800000 ;  /* 0x3f80000000087802 */ /* 0x000fd60000000f00 */
[----:B------:R-:W-:Y:S05]  /*11b0*/  @!P0 BRA P1, `(.L_x_21) ;  /* 0x00000000001c8947 */ /* 0x000fea0000800000 */
[----:B------:R-:W-:Y:S01]  /*11c0*/  FSETP.GEU.AND P1, PT, R12, RZ, PT ;  /* 0x000000ff0c00720b */ /* 0x000fe20003f2e000 */
[----:B------:R-:W-:-:S12]  /*11d0*/  IMAD.MOV.U32 R8, RZ, RZ, R13 ;  /* 0x000000ffff087224 */ /* 0x000fd800078e000d */
[----:B------:R-:W0:Y:S01]  /*11e0*/  @!P1 FRND.FLOOR R0, R9 ;  /* 0x0000000900009307 */ /* 0x000e220000205000 */
[----:B------:R-:W-:Y:S02]  /*11f0*/  @!P1 FSETP.NEU.AND P2, PT, |R3|, 1, PT ;  /* 0x3f8000000300980b */ /* 0x000fe40003f4d200 */
[----:B0-----:R-:W-:Y:S02]  /*1200*/  @!P1 FSETP.NEU.AND P0, PT, R9, R0, PT ;  /* 0x000000000900920b */ /* 0x001fe40003f0d000 */
[----:B------:R-:W-:-:S04]  /*1210*/  @!P1 FSEL R0, R13, -R13, P2 ;  /* 0x8000000d0d009208 */ /* 0x000fc80001000000 */
[----:B------:R-:W-:-:S07]  /*1220*/  @!P1 FSEL R8, R0, +QNAN , !P0 ;  /* 0x7fffffff00089808 */ /* 0x000fce0004000000 */
.L_x_21:
[----:B------:R-:W-:Y:S05]  /*1230*/  BSYNC.RECONVERGENT B0 ;  /* 0x0000000000007941 */ /* 0x000fea0003800200 */
.L_x_20:
[----:B------:R-:W0:Y:S01]  /*1240*/  LDC R11, c[0x0][0x394] ;  /* 0x0000e500ff0b7b82 */ /* 0x000e220000000800 */
[----:B------:R-:W-:Y:S01]  /*1250*/  HFMA2 R9, -RZ, RZ, 0, 0 ;  /* 0x00000000ff097431 */ /* 0x000fe200000001ff */
[----:B0-----:R-:W-:-:S13]  /*1260*/  FSETP.NEU.AND P0, PT, R11, 1, PT ;  /* 0x3f8000000b00780b */ /* 0x001fda0003f0d000 */
[----:B------:R-:W-:Y:S05]  /*1270*/  @!P0 BRA `(.L_x_24) ;  /* 0x0000000400cc8947 */ /* 0x000fea0003800000 */
[----:B------:R-:W0:Y:S01]  /*1280*/  LDC R13, c[0x0][0x390] ;  /* 0x0000e400ff0d7b82 */ /* 0x000e220000000800 */
[----:B------:R-:W-:Y:S01]  /*1290*/  BSSY.RECONVERGENT B0, `(.L_x_24) ;  /* 0x0000071000007945 */ /* 0x000fe20003800200 */
[----:B------:R-:W-:Y:S01]  /*12a0*/  MOV R9, 0x3f800000 ;  /* 0x3f80000000097802 */ /* 0x000fe20000000f00 */
[----:B0-----:R-:W-:-:S05]  /*12b0*/  FADD R3, R11, R13 ;  /* 0x0000000d0b037221 */ /* 0x001fca0000000000 */
[----:B------:R-:W-:-:S13]  /*12c0*/  FSETP.GTU.AND P0, PT, R3, R10, PT ;  /* 0x0000000a0300720b */ /* 0x000fda0003f0c000 */
[----:B------:R-:W-:Y:S05]  /*12d0*/  @!P0 BRA `(.L_x_25) ;  /* 0x0000000400b08947 */ /* 0x000fea0003800000 */
[----:B------:R-:W-:Y:S01]  /*12e0*/  FSETP.GE.AND P0, PT, R10, R11, PT ;  /* 0x0000000b0a00720b */ /* 0x000fe20003f06000 */
[----:B------:R-:W-:-:S12]  /*12f0*/  IMAD.MOV.U32 R9, RZ, RZ, RZ ;  /* 0x000000ffff097224 */ /* 0x000fd800078e00ff */
[----:B------:R-:W-:Y:S05]  /*1300*/  @!P0 BRA `(.L_x_25) ;  /* 0x0000000400a48947 */ /* 0x000fea0003800000 */
[----:B------:R-:W0:Y:S01]  /*1310*/  MUFU.RCP R3, R13 ;  /* 0x0000000d00037308 */ /* 0x000e220000001000 */
[----:B------:R-:W-:Y:S01]  /*1320*/  FADD R0, R10, -R11 ;  /* 0x8000000b0a007221 */ /* 0x000fe20000000000 */
[----:B------:R-:W-:Y:S06]  /*1330*/  BSSY.RECONVERGENT B1, `(.L_x_26) ;  /* 0x000000d000017945 */ /* 0x000fec0003800200 */
[----:B------:R-:W1:Y:S01]  /*1340*/  FCHK P0, R0, R13 ;  /* 0x0000000d00007302 */ /* 0x000e620000000000 */
[----:B0-----:R-:W-:-:S04]  /*1350*/  FFMA R12, R3, -R13, 1 ;  /* 0x3f800000030c7423 */ /* 0x001fc8000000080d */
[----:B------:R-:W-:-:S04]  /*1360*/  FFMA R3, R3, R12, R3 ;  /* 0x0000000c03037223 */ /* 0x000fc80000000003 */
[----:B------:R-:W-:-:S04]  /*1370*/  FFMA R10, R0, R3, RZ ;  /* 0x00000003000a7223 */ /* 0x000fc800000000ff */
[----:B------:R-:W-:-:S04]  /*1380*/  FFMA R9, R10, -R13, R0 ;  /* 0x8000000d0a097223 */ /* 0x000fc80000000000 */
[----:B------:R-:W-:Y:S01]  /*1390*/  FFMA R10, R3, R9, R10 ;  /* 0x00000009030a7223 */ /* 0x000fe2000000000a */
[----:B-1----:R-:W-:Y:S06]  /*13a0*/  @!P0 BRA `(.L_x_27) ;  /* 0x0000000000148947 */ /* 0x002fec0003800000 */
[----:B------:R-:W0:Y:S01]  /*13b0*/  LDCU UR6, c[0x0][0x390] ;  /* 0x00007200ff0677ac */ /* 0x000e220008000800 */
[----:B------:R-:W-:Y:S02]  /*13c0*/  MOV R14, 0x13f0 ;  /* 0x000013f0000e7802 */ /* 0x000fe40000000f00 */
[----:B0-----:R-:W-:-:S07]  /*13d0*/  MOV R3, UR6 ;  /* 0x0000000600037c02 */ /* 0x001fce0008000f00 */
[----:B------:R-:W-:Y:S05]  /*13e0*/  CALL.REL.NOINC `($__internal_1_$__cuda_sm3x_div_rn_noftz_f32_slowpath) ;  /* 0x0000000800947944 */ /* 0x000fea0003c00000 */
[----:B------:R-:W-:-:S07]  /*13f0*/  MOV R10, R0 ;  /* 0x00000000000a7202 */ /* 0x000fce0000000f00 */
.L_x_27:
[----:B------:R-:W-:Y:S05]  /*1400*/  BSYNC.RECONVERGENT B1 ;  /* 0x0000000000017941 */ /* 0x000fea0003800200 */
.L_x_26:
[C---:B------:R-:W-:Y:S01]  /*1410*/  FMUL R3, |R10|.reuse, 16777216 ;  /* 0x4b8000000a037820 */ /* 0x040fe20000400200 */
[----:B------:R-:W-:-:S04]  /*1420*/  FSETP.GEU.AND P0, PT, |R10|, 1.175494350822287508e-38, PT ;  /* 0x008000000a00780b */ /* 0x000fc80003f0e200 */
[----:B------:R-:W-:-:S05]  /*1430*/  FSEL R3, R3, |R10|, !P0 ;  /* 0x4000000a03037208 */ /* 0x000fca0004000000 */
[----:B------:R-:W-:-:S05]  /*1440*/  VIADD R0, R3, 0xc0cafb0d ;  /* 0xc0cafb0d03007836 */ /* 0x000fca0000000000 */
[----:B------:R-:W-:Y:S02]  /*1450*/  LOP3.LUT R12, R0, 0xff800000, RZ, 0xc0, !PT ;  /* 0xff800000000c7812 */ /* 0x000fe400078ec0ff */
[----:B------:R-:W-:Y:S02]  /*1460*/  FSEL R0, RZ, -24, P0 ;  /* 0xc1c00000ff007808 */ /* 0x000fe40000000000 */
[-C--:B------:R-:W-:Y:S02]  /*1470*/  IADD3 R3, PT, PT, R3, -R12.reuse, RZ ;  /* 0x8000000c03037210 */ /* 0x080fe40007ffe0ff */
[----:B------:R-:W-:-:S03]  /*1480*/  I2FP.F32.S32 R9, R12 ;  /* 0x0000000c00097245 */ /* 0x000fc60000201400 */
[C---:B------:R-:W-:Y:S01]  /*1490*/  FADD R11, R3.reuse, 1 ;  /* 0x3f800000030b7421 */ /* 0x040fe20000000000 */
[----:B------:R-:W-:Y:S01]  /*14a0*/  FADD R14, R3, -1 ;  /* 0xbf800000030e7421 */ /* 0x000fe20000000000 */
[----:B------:R-:W-:-:S03]  /*14b0*/  FFMA R12, R9, 1.1920928955078125e-07, R0 ;  /* 0x34000000090c7823 */ /* 0x000fc60000000000 */
[----:B------:R-:W-:Y:S01]  /*14c0*/  FADD R16, R14, R14 ;  /* 0x0000000e0e107221 */ /* 0x000fe20000000000 */
[----:B------:R-:W0:Y:S03]  /*14d0*/  MUFU.RCP R11, R11 ;  /* 0x0000000b000b7308 */ /* 0x000e260000001000 */
[----:B0-----:R-:W-:Y:S01]  /*14e0*/  FMUL R3, R11, R16 ;  /* 0x000000100b037220 */ /* 0x001fe20000400000 */
[----:B------:R-:W-:-:S03]  /*14f0*/  HFMA2 R16, -RZ, RZ, 0.771484375, 0.21533203125 ;  /* 0x3a2c32e4ff107431 */ /* 0x000fc600000001ff */
[----:B------:R-:W-:Y:S01]  /*1500*/  FADD R13, R14, -R3 ;  /* 0x800000030e0d7221 */ /* 0x000fe20000000000 */
[CC--:B------:R-:W-:Y:S01]  /*1510*/  FMUL R9, R3.reuse, R3.reuse ;  /* 0x0000000303097220 */ /* 0x0c0fe20000400000 */
[----:B------:R-:W-:Y:S02]  /*1520*/  FFMA R0, R3, 1.4426950216293334961, R12 ;  /* 0x3fb8aa3b03007823 */ /* 0x000fe4000000000c */
[----:B------:R-:W-:Y:S02]  /*1530*/  FADD R13, R13, R13 ;  /* 0x0000000d0d0d7221 */ /* 0x000fe40000000000 */
[----:B------:R-:W-:Y:S01]  /*1540*/  FADD R12, R12, -R0 ;  /* 0x800000000c0c7221 */ /* 0x000fe20000000000 */
[----:B------:R-:W-:Y:S01]  /*1550*/  FFMA R16, R9, R16, 0.0032181653659790754318 ;  /* 0x3b52e7db09107423 */ /* 0x000fe20000000010 */
[----:B------:R-:W-:Y:S02]  /*1560*/  FFMA R14, R14, -R3, R13 ;  /* 0x800000030e0e7223 */ /* 0x000fe4000000000d */
[----:B------:R-:W-:Y:S01]  /*1570*/  FFMA R13, R3, 1.4426950216293334961, R12 ;  /* 0x3fb8aa3b030d7823 */ /* 0x000fe2000000000c */
[----:B------:R-:W-:Y:S01]  /*1580*/  FFMA R16, R9, R16, 0.018033718690276145935 ;  /* 0x3c93bb7309107423 */ /* 0x000fe20000000010 */
[----:B------:R-:W-:-:S03]  /*1590*/  FMUL R14, R11, R14 ;  /* 0x0000000e0b0e7220 */ /* 0x000fc60000400000 */
[----:B------:R-:W-:Y:S01]  /*15a0*/  FFMA R16, R9, R16, 0.12022458761930465698 ;  /* 0x3df6384f09107423 */ /* 0x000fe20000000010 */
[----:B------:R-:W-:-:S03]  /*15b0*/  FFMA R12, R14, 1.4426950216293334961, R13 ;  /* 0x3fb8aa3b0e0c7823 */ /* 0x000fc6000000000d */
[----:B------:R-:W-:Y:S01]  /*15c0*/  FMUL R16, R9, R16 ;  /* 0x0000001009107220 */ /* 0x000fe20000400000 */
[----:B------:R-:W-:-:S03]  /*15d0*/  FFMA R9, R3, 1.9251366722983220825e-08, R12 ;  /* 0x32a55e3403097823 */ /* 0x000fc6000000000c */
[----:B------:R-:W-:-:S04]  /*15e0*/  FMUL R11, R16, 3 ;  /* 0x40400000100b7820 */ /* 0x000fc80000400000 */
[----:B------:R-:W-:Y:S01]  /*15f0*/  FFMA R9, R14, R11, R9 ;  /* 0x0000000b0e097223 */ /* 0x000fe20000000009 */
[----:B------:R-:W-:-:S03]  /*1600*/  IMAD.MOV.U32 R14, RZ, RZ, 0x391fcb8e ;  /* 0x391fcb8eff0e7424 */ /* 0x000fc600078e00ff */
        /* <DEDUP_REMOVED lines=9> */
[----:B------:R-:W-:Y:S02]  /*16a0*/  FFMA R0, R0, R7, R3 ;  /* 0x0000000700007223 */ /* 0x000fe40000000003 */
        /* <DEDUP_REMOVED lines=15> */
[----:B------:R-:W-:Y:S02]  /*17a0*/  IADD3 R3, PT, PT, R16, 0x7f000000, RZ ;  /* 0x7f00000010037810 */ /* 0x000fe40007ffe0ff */
[----:B-1----:R-:W-:Y:S01]  /*17b0*/  LEA R16, R9, -R16, 0x17 ;  /* 0x8000001009107211 */ /* 0x002fe200078eb8ff */
[----:B------:R-:W-:Y:S02]  /*17c0*/  IMAD.MOV.U32 R9, RZ, RZ, 0x3f800000 ;  /* 0x3f800000ff097424 */ /* 0x000fe400078e00ff */
[----:B------:R-:W-:-:S04]  /*17d0*/  FMUL R3, R14, R3 ;  /* 0x000000030e037220 */ /* 0x000fc80000400000 */
[----:B------:R-:W-:Y:S01]  /*17e0*/  FMUL R16, R3, R16 ;  /* 0x0000001003107220 */ /* 0x000fe20000400000 */
        /* <DEDUP_REMOVED lines=20> */
[----:B------:R-:W-:Y:S02]  /*1930*/  FSETP.GEU.AND P1, PT, R10, RZ, PT ;  /* 0x000000ff0a00720b */ /* 0x000fe40003f2e000 */
[----:B------:R-:W-:-:S11]  /*1940*/  MOV R9, R16 ;  /* 0x0000001000097202 */ /* 0x000fd60000000f00 */
[----:B------:R-:W0:Y:S01]  /*1950*/  @!P1 FRND.FLOOR R0, R7 ;  /* 0x0000000700009307 */ /* 0x000e220000205000 */
[----:B------:R-:W-:Y:S02]  /*1960*/  @!P1 FSETP.NEU.AND P2, PT, |R3|, 1, PT ;  /* 0x3f8000000300980b */ /* 0x000fe40003f4d200 */
[----:B0-----:R-:W-:Y:S02]  /*1970*/  @!P1 FSETP.NEU.AND P0, PT, R7, R0, PT ;  /* 0x000000000700920b */ /* 0x001fe40003f0d000 */
[----:B------:R-:W-:-:S04]  /*1980*/  @!P1 FSEL R0, R16, -R16, P2 ;  /* 0x8000001010009208 */ /* 0x000fc80001000000 */
[----:B------:R-:W-:-:S07]  /*1990*/  @!P1 FSEL R9, R0, +QNAN , !P0 ;  /* 0x7fffffff00099808 */ /* 0x000fce0004000000 */
.L_x_25:
[----:B------:R-:W-:Y:S05]  /*19a0*/  BSYNC.RECONVERGENT B0 ;  /* 0x0000000000007941 */ /* 0x000fea0003800200 */
.L_x_24:
[----:B------:R-:W0:Y:S01]  /*19b0*/  LDC.64 R12, c[0x0][0x3a8] ;  /* 0x0000ea00ff0c7b82 */ /* 0x000e220000000a00 */
[----:B------:R-:W1:Y:S07]  /*19c0*/  LDCU UR6, c[0x0][0x3a4] ;  /* 0x00007480ff0677ac */ /* 0x000e6e0008000800 */
[----:B------:R-:W2:Y:S01]  /*19d0*/  LDC.64 R10, c[0x0][0x3b8] ;  /* 0x0000ee00ff0a7b82 */ /* 0x000ea20000000a00 */
[----:B0-----:R-:W-:Y:S01]  /*19e0*/  FSETP.NEU.AND P1, PT, R12, 1, PT ;  /* 0x3f8000000c00780b */ /* 0x001fe20003f2d000 */
[----:B--2---:R-:W-:-:S12]  /*19f0*/  IMAD.WIDE R2, R2, 0x4, R10 ;  /* 0x0000000402027825 */ /* 0x004fd800078e020a */
[----:B------:R-:W-:Y:S04]  /*1a00*/  @P1 STG.E desc[UR4][R2.64], R6 ;  /* 0x0000000602001986 */ /* 0x000fe8000c101904 */
[----:B------:R-:W2:Y:S01]  /*1a10*/  @P1 LDG.E R11, desc[UR4][R4.64+0x4] ;  /* 0x00000404040b1981 */ /* 0x000ea2000c1e1900 */
[----:B------:R-:W-:Y:S01]  /*1a20*/  FSETP.NEU.AND P0, PT, R13, 1, PT ;  /* 0x3f8000000d00780b */ /* 0x000fe20003f0d000 */
[----:B------:R-:W-:-:S04]  /*1a30*/  FMUL R8, R9, R8 ;  /* 0x0000000809087220 */ /* 0x000fc80000400000 */
[----:B------:R-:W-:-:S04]  /*1a40*/  FADD R7, -R8, 1 ;  /* 0x3f80000008077421 */ /* 0x000fc80000000100 */
[----:B-1----:R-:W-:-:S04]  /*1a50*/  FFMA R7, R7, UR6, R8 ;  /* 0x0000000607077c23 */ /* 0x002fc80008000008 */
[----:B------:R-:W-:-:S05]  /*1a60*/  @!P0 FADD R7, -R7, 1 ;  /* 0x3f80000007078421 */ /* 0x000fca0000000100 */
[----:B------:R-:W-:Y:S01]  /*1a70*/  @!P1 STG.E desc[UR4][R2.64], R7 ;  /* 0x0000000702009986 */ /* 0x000fe2000c101904 */
[----:B------:R-:W-:-:S05]  /*1a80*/  @!P1 IMAD.MOV.U32 R11, RZ, RZ, R7 ;  /* 0x000000ffff0b9224 */ /* 0x000fca00078e0007 */
[----:B--2---:R-:W-:Y:S04]  /*1a90*/  STG.E desc[UR4][R2.64+0x4], R11 ;  /* 0x0000040b02007986 */ /* 0x004fe8000c101904 */
[----:B------:R-:W2:Y:S04]  /*1aa0*/  @P1 LDG.E R9, desc[UR4][R4.64+0x8] ;  /* 0x0000080404091981 */ /* 0x000ea8000c1e1900 */
[----:B--2---:R-:W-:Y:S04]  /*1ab0*/  @P1 STG.E desc[UR4][R2.64+0x8], R9 ;  /* 0x0000080902001986 */ /* 0x004fe8000c101904 */
[----:B------:R0:W-:Y:S04]  /*1ac0*/  @!P1 STG.E desc[UR4][R2.64+0x8], R7 ;  /* 0x0000080702009986 */ /* 0x0001e8000c101904 */
[----:B0-----:R-:W2:Y:S04]  /*1ad0*/  @!P1 LDG.E R7, desc[UR4][R4.64+0xc] ;  /* 0x00000c0404079981 */ /* 0x001ea8000c1e1900 */
[----:B--2---:R-:W-:Y:S01]  /*1ae0*/  STG.E desc[UR4][R2.64+0xc], R7 ;  /* 0x00000c0702007986 */ /* 0x004fe2000c101904 */
[----:B------:R-:W-:Y:S05]  /*1af0*/  EXIT ;  /* 0x000000000000794d */ /* 0x000fea0003800000 */
        .weak           $__internal_0_$__cuda_sm20_rcp_rn_f32_slowpath
        .type           $__internal_0_$__cuda_sm20_rcp_rn_f32_slowpath,@function
        .size           $__internal_0_$__cuda_sm20_rcp_rn_f32_slowpath,($__internal_1_$__cuda_sm3x_div_rn_noftz_f32_slowpath - $__internal_0_$__cuda_sm20_rcp_rn_f32_slowpath)
$__internal_0_$__cuda_sm20_rcp_rn_f32_slowpath:
[----:B------:R-:W-:-:S04]  /*1b00*/  SHF.L.U32 R7, R0, 0x1, RZ ;  /* 0x0000000100077819 */ /* 0x000fc800000006ff */
[----:B------:R-:W-:-:S04]  /*1b10*/  SHF.R.U32.HI R14, RZ, 0x18, R7 ;  /* 0x00000018ff0e7819 */ /* 0x000fc80000011607 */
[----:B------:R-:W-:-:S13]  /*1b20*/  ISETP.NE.U32.AND P0, PT, R14, RZ, PT ;  /* 0x000000ff0e00720c */ /* 0x000fda0003f05070 */
[----:B------:R-:W-:Y:S05]  /*1b30*/  @P0 BRA `(.L_x_28) ;  /* 0x00000000002c0947 */ /* 0x000fea0003800000 */
[----:B------:R-:W-:-:S04]  /*1b40*/  SHF.L.U32 R7, R0, 0x1, RZ ;  /* 0x0000000100077819 */ /* 0x000fc800000006ff */
[----:B------:R-:W-:-:S13]  /*1b50*/  ISETP.NE.AND P0, PT, R7, RZ, PT ;  /* 0x000000ff0700720c */ /* 0x000fda0003f05270 */
[----:B------:R0:W1:Y:S01]  /*1b60*/  @!P0 MUFU.RCP R7, R0 ;  /* 0x0000000000078308 */ /* 0x0000620000001000 */
[----:B------:R-:W-:Y:S05]  /*1b70*/  @!P0 BRA `(.L_x_29) ;  /* 0x0000000000a48947 */ /* 0x000fea0003800000 */
[----:B------:R-:W-:-:S04]  /*1b80*/  FFMA R10, R0, 1.84467440737095516160e+19, RZ ;  /* 0x5f800000000a7823 */ /* 0x000fc800000000ff */
[----:B-1----:R-:W0:Y:S02]  /*1b90*/  MUFU.RCP R7, R10 ;  /* 0x0000000a00077308 */ /* 0x002e240000001000 */
[----:B0-----:R-:W-:-:S04]  /*1ba0*/  FFMA R0, R10, R7, -1 ;  /* 0xbf8000000a007423 */ /* 0x001fc80000000007 */
[----:B------:R-:W-:-:S04]  /*1bb0*/  FADD.FTZ R0, -R0, -RZ ;  /* 0x800000ff00007221 */ /* 0x000fc80000010100 */
[----:B------:R-:W-:-:S04]  /*1bc0*/  FFMA R0, R7, R0, R7 ;  /* 0x0000000007007223 */ /* 0x000fc80000000007 */
[----:B------:R-:W-:Y:S01]  /*1bd0*/  FFMA R7, R0, 1.84467440737095516160e+19, RZ ;  /* 0x5f80000000077823 */ /* 0x000fe200000000ff */
[----:B------:R-:W-:Y:S06]  /*1be0*/  BRA `(.L_x_29) ;  /* 0x0000000000887947 */ /* 0x000fec0003800000 */
.L_x_28:
[----:B------:R-:W-:-:S04]  /*1bf0*/  IADD3 R16, PT, PT, R14, -0xfd, RZ ;  /* 0xffffff030e107810 */ /* 0x000fc80007ffe0ff */
[----:B------:R-:W-:-:S13]  /*1c00*/  ISETP.GT.U32.AND P0, PT, R16, 0x1, PT ;  /* 0x000000011000780c */ /* 0x000fda0003f04070 */
[----:B------:R-:W-:Y:S05]  /*1c10*/  @P0 BRA `(.L_x_30) ;  /* 0x0000000000780947 */ /* 0x000fea0003800000 */
[----:B------:R-:W-:Y:S01]  /*1c20*/  LOP3.LUT R7, R0, 0x7fffff, RZ, 0xc0, !PT ;  /* 0x007fffff00077812 */ /* 0x000fe200078ec0ff */
[----:B------:R-:W-:-:S03]  /*1c30*/  IMAD.MOV.U32 R13, RZ, RZ, 0x3 ;  /* 0x00000003ff0d7424 */ /* 0x000fc600078e00ff */
[----:B------:R-:W-:Y:S02]  /*1c40*/  LOP3.LUT R7, R7, 0x3f800000, RZ, 0xfc, !PT ;  /* 0x3f80000007077812 */ /* 0x000fe400078efcff */
[----:B------:R-:W-:Y:S02]  /*1c50*/  SHF.L.U32 R13, R13, R16, RZ ;  /* 0x000000100d0d7219 */ /* 0x000fe400000006ff */
[----:B------:R-:W0:Y:S02]  /*1c60*/  MUFU.RCP R10, R7 ;  /* 0x00000007000a7308 */ /* 0x000e240000001000 */
[----:B0-----:R-:W-:-:S04]  /*1c70*/  FFMA R11, R7, R10, -1 ;  /* 0xbf800000070b7423 */ /* 0x001fc8000000000a */
[----:B------:R-:W-:-:S04]  /*1c80*/  FADD.FTZ R11, -R11, -RZ ;  /* 0x800000ff0b0b7221 */ /* 0x000fc80000010100 */
[CCC-:B------:R-:W-:Y:S01]  /*1c90*/  FFMA.RM R12, R10.reuse, R11.reuse, R10.reuse ;  /* 0x0000000b0a0c7223 */ /* 0x1c0fe2000000400a */
[----:B------:R-:W-:-:S04]  /*1ca0*/  FFMA.RP R11, R10, R11, R10 ;  /* 0x0000000b0a0b7223 */ /* 0x000fc8000000800a */
[C---:B------:R-:W-:Y:S02]  /*1cb0*/  LOP3.LUT R10, R12.reuse, 0x7fffff, RZ, 0xc0, !PT ;  /* 0x007fffff0c0a7812 */ /* 0x040fe400078ec0ff */
[----:B------:R-:W-:Y:S02]  /*1cc0*/  FSETP.NEU.FTZ.AND P0, PT, R12, R11, PT ;  /* 0x0000000b0c00720b */ /* 0x000fe40003f1d000 */
[----:B------:R-:W-:Y:S02]  /*1cd0*/  LOP3.LUT R10, R10, 0x800000, RZ, 0xfc, !PT ;  /* 0x008000000a0a7812 */ /* 0x000fe400078efcff */
[----:B------:R-:W-:Y:S02]  /*1ce0*/  SEL R11, RZ, 0xffffffff, !P0 ;  /* 0xffffffffff0b7807 */ /* 0x000fe40004000000 */
[----:B------:R-:W-:Y:S02]  /*1cf0*/  LOP3.LUT R13, R13, R10, RZ, 0xc0, !PT ;  /* 0x0000000a0d0d7212 */ /* 0x000fe400078ec0ff */
[----:B------:R-:W-:-:S02]  /*1d00*/  IADD3 R11, PT, PT, -R11, RZ, RZ ;  /* 0x000000ff0b0b7210 */ /* 0x000fc40007ffe1ff */
[-C--:B------:R-:W-:Y:S02]  /*1d10*/  SHF.R.U32.HI R13, RZ, R16.reuse, R13 ;  /* 0x00000010ff0d7219 */ /* 0x080fe4000001160d */
[----:B------:R-:W-:Y:S02]  /*1d20*/  LOP3.LUT P1, RZ, R11, R16, R10, 0xf8, !PT ;  /* 0x000000100bff7212 */ /* 0x000fe4000782f80a */
[C---:B------:R-:W-:Y:S02]  /*1d30*/  LOP3.LUT P0, RZ, R13.reuse, 0x1, RZ, 0xc0, !PT ;  /* 0x000000010dff7812 */ /* 0x040fe4000780c0ff */
[----:B------:R-:W-:-:S04]  /*1d40*/  LOP3.LUT P2, RZ, R13, 0x2, RZ, 0xc0, !PT ;  /* 0x000000020dff7812 */ /* 0x000fc8000784c0ff */
[----:B------:R-:W-:Y:S02]  /*1d50*/  PLOP3.LUT P0, PT, P0, P1, P2, 0xe0, 0x0 ;  /* 0x000000000000781c */ /* 0x000fe40000703c20 */
[----:B------:R-:W-:Y:S02]  /*1d60*/  LOP3.LUT P1, RZ, R0, 0x7fffff, RZ, 0xc0, !PT ;  /* 0x007fffff00ff7812 */ /* 0x000fe4000782c0ff */
[----:B------:R-:W-:-:S04]  /*1d70*/  SEL R7, RZ, 0x1, !P0 ;  /* 0x00000001ff077807 */ /* 0x000fc80004000000 */
[----:B------:R-:W-:-:S04]  /*1d80*/  IADD3 R7, PT, PT, -R7, RZ, RZ ;  /* 0x000000ff07077210 */ /* 0x000fc80007ffe1ff */
[----:B------:R-:W-:Y:S02]  /*1d90*/  ISETP.GE.AND P0, PT, R7, RZ, PT ;  /* 0x000000ff0700720c */ /* 0x000fe40003f06270 */
[----:B------:R-:W-:-:S04]  /*1da0*/  IADD3 R7, PT, PT, R14, -0xfc, RZ ;  /* 0xffffff040e077810 */ /* 0x000fc80007ffe0ff */
[----:B------:R-:W-:-:S07]  /*1db0*/  SHF.R.U32.HI R7, RZ, R7, R10 ;  /* 0x00000007ff077219 */ /* 0x000fce000001160a */
[----:B------:R-:W-:-:S05]  /*1dc0*/  @!P0 VIADD R7, R7, 0x1 ;  /* 0x0000000107078836 */ /* 0x000fca0000000000 */
[----:B------:R-:W-:-:S04]  /*1dd0*/  @!P1 SHF.L.U32 R7, R7, 0x1, RZ ;  /* 0x0000000107079819 */ /* 0x000fc800000006ff */
[----:B------:R-:W-:Y:S01]  /*1de0*/  LOP3.LUT R7, R7, 0x80000000, R0, 0xf8, !PT ;  /* 0x8000000007077812 */ /* 0x000fe200078ef800 */
[----:B------:R-:W-:Y:S06]  /*1df0*/  BRA `(.L_x_29) ;  /* 0x0000000000047947 */ /* 0x000fec0003800000 */
.L_x_30:
[----:B------:R2:W3:Y:S02]  /*1e00*/  MUFU.RCP R7, R0 ;  /* 0x0000000000077308 */ /* 0x0004e40000001000 */
.L_x_29:
[----:B------:R-:W-:Y:S01]  /*1e10*/  HFMA2 R11, -RZ, RZ, 0, 0 ;  /* 0x00000000ff0b7431 */ /* 0x000fe200000001ff */
[----:B------:R-:W-:-:S04]  /*1e20*/  MOV R10, R8 ;  /* 0x00000008000a7202 */ /* 0x000fc80000000f00 */
[----:B0123--:R-:W-:Y:S05]  /*1e30*/  RET.REL.NODEC R10 `(_Z18HueKeyAdjustKerneliiffffffffffPKfPf) ;  /* 0xffffffe00a707950 */ /* 0x00ffea0003c3ffff */
        .weak           $__internal_1_$__cuda_sm3x_div_rn_noftz_f32_slowpath
        .type           $__internal_1_$__cuda_sm3x_div_rn_noftz_f32_slowpath,@function
        .size           $__internal_1_$__cuda_sm3x_div_rn_noftz_f32_slowpath,(.L_x_44 - $__internal_1_$__cuda_sm3x_div_rn_noftz_f32_slowpath)
$__internal_1_$__cuda_sm3x_div_rn_noftz_f32_slowpath:
[----:B------:R-:W-:Y:S01]  /*1e40*/  SHF.R.U32.HI R13, RZ, 0x17, R3 ;  /* 0x00000017ff0d7819 */ /* 0x000fe20000011603 */
[----:B------:R-:W-:Y:S01]  /*1e50*/  BSSY.RECONVERGENT B2, `(.L_x_31) ;  /* 0x0000062000027945 */ /* 0x000fe20003800200 */
[----:B------:R-:W-:Y:S02]  /*1e60*/  SHF.R.U32.HI R15, RZ, 0x17, R0 ;  /* 0x00000017ff0f7819 */ /* 0x000fe40000011600 */
[----:B------:R-:W-:Y:S02]  /*1e70*/  LOP3.LUT R13, R13, 0xff, RZ, 0xc0, !PT ;  /* 0x000000ff0d0d7812 */ /* 0x000fe400078ec0ff */
[----:B------:R-:W-:-:S03]  /*1e80*/  LOP3.LUT R18, R15, 0xff, RZ, 0xc0, !PT ;  /* 0x000000ff0f127812 */ /* 0x000fc600078ec0ff */
[----:B------:R-:W-:Y:S01]  /*1e90*/  VIADD R17, R13, 0xffffffff ;  /* 0xffffffff0d117836 */ /* 0x000fe20000000000 */
[----:B------:R-:W-:-:S04]  /*1ea0*/  IADD3 R16, PT, PT, R18, -0x1, RZ ;  /* 0xffffffff12107810 */ /* 0x000fc80007ffe0ff */
[----:B------:R-:W-:-:S04]  /*1eb0*/  ISETP.GT.U32.AND P0, PT, R17, 0xfd, PT ;  /* 0x000000fd1100780c */ /* 0x000fc80003f04070 */
[----:B------:R-:W-:-:S13]  /*1ec0*/  ISETP.GT.U32.OR P0, PT, R16, 0xfd, P0 ;  /* 0x000000fd1000780c */ /* 0x000fda0000704470 */
[----:B------:R-:W-:Y:S01]  /*1ed0*/  @!P0 MOV R15, RZ ;  /* 0x000000ff000f8202 */ /* 0x000fe20000000f00 */
[----:B------:R-:W-:Y:S06]  /*1ee0*/  @!P0 BRA `(.L_x_32) ;  /* 0x00000000005c8947 */ /* 0x000fec0003800000 */
[----:B------:R-:W-:Y:S02]  /*1ef0*/  FSETP.GTU.FTZ.AND P0, PT, |R0|, +INF , PT ;  /* 0x7f8000000000780b */ /* 0x000fe40003f1c200 */
[----:B------:R-:W-:-:S04]  /*1f00*/  FSETP.GTU.FTZ.AND P1, PT, |R3|, +INF , PT ;  /* 0x7f8000000300780b */ /* 0x000fc80003f3c200 */
[----:B------:R-:W-:-:S13]  /*1f10*/  PLOP3.LUT P0, PT, P0, P1, PT, 0xf8, 0x8f ;  /* 0x00000000008f781c */ /* 0x000fda0000703f70 */
[----:B------:R-:W-:Y:S05]  /*1f20*/  @P0 BRA `(.L_x_33) ;  /* 0x00000004004c0947 */ /* 0x000fea0003800000 */
[----:B------:R-:W-:-:S13]  /*1f30*/  LOP3.LUT P0, RZ, R3, 0x7fffffff, R0, 0xc8, !PT ;  /* 0x7fffffff03ff7812 */ /* 0x000fda000780c800 */
[----:B------:R-:W-:Y:S05]  /*1f40*/  @!P0 BRA `(.L_x_34) ;  /* 0x00000004003c8947 */ /* 0x000fea0003800000 */
[C---:B------:R-:W-:Y:S02]  /*1f50*/  FSETP.NEU.FTZ.AND P2, PT, |R0|.reuse, +INF , PT ;  /* 0x7f8000000000780b */ /* 0x040fe40003f5d200 */
[----:B------:R-:W-:Y:S02]  /*1f60*/  FSETP.NEU.FTZ.AND P1, PT, |R3|, +INF , PT ;  /* 0x7f8000000300780b */ /* 0x000fe40003f3d200 */
[----:B------:R-:W-:-:S11]  /*1f70*/  FSETP.NEU.FTZ.AND P0, PT, |R0|, +INF , PT ;  /* 0x7f8000000000780b */ /* 0x000fd60003f1d200 */
[----:B------:R-:W-:Y:S05]  /*1f80*/  @!P1 BRA !P2, `(.L_x_34) ;  /* 0x00000004002c9947 */ /* 0x000fea0005000000 */
[----:B------:R-:W-:-:S04]  /*1f90*/  LOP3.LUT P2, RZ, R0, 0x7fffffff, RZ, 0xc0, !PT ;  /* 0x7fffffff00ff7812 */ /* 0x000fc8000784c0ff */
[----:B------:R-:W-:-:S13]  /*1fa0*/  PLOP3.LUT P1, PT, P1, P2, PT, 0x2f, 0xf2 ;  /* 0x0000000000f2781c */ /* 0x000fda0000f24577 */
[----:B------:R-:W-:Y:S05]  /*1fb0*/  @P1 BRA `(.L_x_35) ;  /* 0x0000000400181947 */ /* 0x000fea0003800000 */
[----:B------:R-:W-:-:S04]  /*1fc0*/  LOP3.LUT P1, RZ, R3, 0x7fffffff, RZ, 0xc0, !PT ;  /* 0x7fffffff03ff7812 */ /* 0x000fc8000782c0ff */
[----:B------:R-:W-:-:S13]  /*1fd0*/  PLOP3.LUT P0, PT, P0, P1, PT, 0x2f, 0xf2 ;  /* 0x0000000000f2781c */ /* 0x000fda0000702577 */
[----:B------:R-:W-:Y:S05]  /*1fe0*/  @P0 BRA `(.L_x_36) ;  /* 0x0000000400000947 */ /* 0x000fea0003800000 */
[----:B------:R-:W-:Y:S02]  /*1ff0*/  ISETP.GE.AND P0, PT, R16, RZ, PT ;  /* 0x000000ff1000720c */ /* 0x000fe40003f06270 */
[----:B------:R-:W-:-:S11]  /*2000*/  ISETP.GE.AND P1, PT, R17, RZ, PT ;  /* 0x000000ff1100720c */ /* 0x000fd60003f26270 */
[----:B------:R-:W-:Y:S01]  /*2010*/  @P0 MOV R15, RZ ;  /* 0x000000ff000f0202 */ /* 0x000fe20000000f00 */
[----:B------:R-:W-:Y:S02]  /*2020*/  @!P0 IMAD.MOV.U32 R15, RZ, RZ, -0x40 ;  /* 0xffffffc0ff0f8424 */ /* 0x000fe400078e00ff */
[----:B------:R-:W-:Y:S01]  /*2030*/  @!P0 FFMA R0, R0, 1.84467440737095516160e+19, RZ ;  /* 0x5f80000000008823 */ /* 0x000fe200000000ff */
[----:B------:R-:W-:Y:S02]  /*2040*/  @!P1 FFMA R3, R3, 1.84467440737095516160e+19, RZ ;  /* 0x5f80000003039823 */ /* 0x000fe400000000ff */
[----:B------:R-:W-:-:S07]  /*2050*/  @!P1 IADD3 R15, PT, PT, R15, 0x40, RZ ;  /* 0x000000400f0f9810 */ /* 0x000fce0007ffe0ff */
.L_x_32:
[----:B------:R-:W-:Y:S01]  /*2060*/  LEA R16, R13, 0xc0800000, 0x17 ;  /* 0xc08000000d107811 */ /* 0x000fe200078eb8ff */
[----:B------:R-:W-:Y:S01]  /*2070*/  BSSY.RECONVERGENT B3, `(.L_x_37) ;  /* 0x0000036000037945 */ /* 0x000fe20003800200 */
[----:B------:R-:W-:Y:S02]  /*2080*/  IADD3 R18, PT, PT, R18, -0x7f, RZ ;  /* 0xffffff8112127810 */ /* 0x000fe40007ffe0ff */
[----:B------:R-:W-:-:S03]  /*2090*/  IADD3 R19, PT, PT, -R16, R3, RZ ;  /* 0x0000000310137210 */ /* 0x000fc60007ffe1ff */
[C---:B------:R-:W-:Y:S01]  /*20a0*/  IMAD R0, R18.reuse, -0x800000, R0 ;  /* 0xff80000012007824 */ /* 0x040fe200078e0200 */
[----:B------:R-:W0:Y:S01]  /*20b0*/  MUFU.RCP R3, R19 ;  /* 0x0000001300037308 */ /* 0x000e220000001000 */
[----:B------:R-:W-:Y:S01]  /*20c0*/  FADD.FTZ R17, -R19, -RZ ;  /* 0x800000ff13117221 */ /* 0x000fe20000010100 */
[----:B------:R-:W-:-:S05]  /*20d0*/  IADD3 R18, PT, PT, R18, 0x7f, -R13 ;  /* 0x0000007f12127810 */ /* 0x000fca0007ffe80d */
[----:B------:R-:W-:Y:S02]  /*20e0*/  IMAD.IADD R18, R18, 0x1, R15 ;  /* 0x0000000112127824 */ /* 0x000fe400078e020f */
[----:B0-----:R-:W-:-:S04]  /*20f0*/  FFMA R16, R3, R17, 1 ;  /* 0x3f80000003107423 */ /* 0x001fc80000000011 */
[----:B------:R-:W-:-:S04]  /*2100*/  FFMA R3, R3, R16, R3 ;  /* 0x0000001003037223 */ /* 0x000fc80000000003 */
[----:B------:R-:W-:-:S04]  /*2110*/  FFMA R16, R0, R3, RZ ;  /* 0x0000000300107223 */ /* 0x000fc800000000ff */
[----:B------:R-:W-:-:S04]  /*2120*/  FFMA R20, R17, R16, R0 ;  /* 0x0000001011147223 */ /* 0x000fc80000000000 */
[----:B------:R-:W-:-:S04]  /*2130*/  FFMA R16, R3, R20, R16 ;  /* 0x0000001403107223 */ /* 0x000fc80000000010 */
[----:B------:R-:W-:-:S04]  /*2140*/  FFMA R17, R17, R16, R0 ;  /* 0x0000001011117223 */ /* 0x000fc80000000000 */
[----:B------:R-:W-:-:S05]  /*2150*/  FFMA R0, R3, R17, R16 ;  /* 0x0000001103007223 */ /* 0x000fca0000000010 */
[----:B------:R-:W-:-:S04]  /*2160*/  SHF.R.U32.HI R13, RZ, 0x17, R0 ;  /* 0x00000017ff0d7819 */ /* 0x000fc80000011600 */
[----:B------:R-:W-:-:S04]  /*2170*/  LOP3.LUT R13, R13, 0xff, RZ, 0xc0, !PT ;  /* 0x000000ff0d0d7812 */ /* 0x000fc800078ec0ff */
[----:B------:R-:W-:-:S04]  /*2180*/  IADD3 R19, PT, PT, R13, R18, RZ ;  /* 0x000000120d137210 */ /* 0x000fc80007ffe0ff */
[----:B------:R-:W-:-:S04]  /*2190*/  IADD3 R13, PT, PT, R19, -0x1, RZ ;  /* 0xffffffff130d7810 */ /* 0x000fc80007ffe0ff */
[----:B------:R-:W-:-:S13]  /*21a0*/  ISETP.GE.U32.AND P0, PT, R13, 0xfe, PT ;  /* 0x000000fe0d00780c */ /* 0x000fda0003f06070 */
[----:B------:R-:W-:Y:S05]  /*21b0*/  @!P0 BRA `(.L_x_38) ;  /* 0x0000000000808947 */ /* 0x000fea0003800000 */
[----:B------:R-:W-:-:S13]  /*21c0*/  ISETP.GT.AND P0, PT, R19, 0xfe, PT ;  /* 0x000000fe1300780c */ /* 0x000fda0003f04270 */
[----:B------:R-:W-:Y:S05]  /*21d0*/  @P0 BRA `(.L_x_39) ;  /* 0x00000000006c0947 */ /* 0x000fea0003800000 */
[----:B------:R-:W-:-:S13]  /*21e0*/  ISETP.GE.AND P0, PT, R19, 0x1, PT ;  /* 0x000000011300780c */ /* 0x000fda0003f06270 */
[----:B------:R-:W-:Y:S05]  /*21f0*/  @P0 BRA `(.L_x_40) ;  /* 0x0000000000740947 */ /* 0x000fea0003800000 */
[----:B------:R-:W-:Y:S02]  /*2200*/  ISETP.GE.AND P0, PT, R19, -0x18, PT ;  /* 0xffffffe81300780c */ /* 0x000fe40003f06270 */
[----:B------:R-:W-:-:S11]  /*2210*/  LOP3.LUT R0, R0, 0x80000000, RZ, 0xc0, !PT ;  /* 0x8000000000007812 */ /* 0x000fd600078ec0ff */
[----:B------:R-:W-:Y:S05]  /*2220*/  @!P0 BRA `(.L_x_40) ;  /* 0x0000000000688947 */ /* 0x000fea0003800000 */
[-CC-:B------:R-:W-:Y:S01]  /*2230*/  FFMA.RZ R13, R3, R17.reuse, R16.reuse ;  /* 0x00000011030d7223 */ /* 0x180fe2000000c010 */
[C---:B------:R-:W-:Y:S02]  /*2240*/  IADD3 R18, PT, PT, R19.reuse, 0x20, RZ ;  /* 0x0000002013127810 */ /* 0x040fe40007ffe0ff */
[----:B------:R-:W-:Y:S02]  /*2250*/  ISETP.NE.AND P2, PT, R19, RZ, PT ;  /* 0x000000ff1300720c */ /* 0x000fe40003f45270 */
[----:B------:R-:W-:Y:S01]  /*2260*/  LOP3.LUT R15, R13, 0x7fffff, RZ, 0xc0, !PT ;  /* 0x007fffff0d0f7812 */ /* 0x000fe200078ec0ff */
[CCC-:B------:R-:W-:Y:S01]  /*2270*/  FFMA.RP R13, R3.reuse, R17.reuse, R16.reuse ;  /* 0x00000011030d7223 */ /* 0x1c0fe20000008010 */
[----:B------:R-:W-:Y:S01]  /*2280*/  FFMA.RM R16, R3, R17, R16 ;  /* 0x0000001103107223 */ /* 0x000fe20000004010 */
[----:B------:R-:W-:Y:S01]  /*2290*/  IMAD.MOV R3, RZ, RZ, -R19 ;  /* 0x000000ffff037224 */ /* 0x000fe200078e0a13 */
[----:B------:R-:W-:Y:S02]  /*22a0*/  LOP3.LUT R15, R15, 0x800000, RZ, 0xfc, !PT ;  /* 0x008000000f0f7812 */ /* 0x000fe400078efcff */
[----:B------:R-:W-:-:S02]  /*22b0*/  ISETP.NE.AND P1, PT, R19, RZ, PT ;  /* 0x000000ff1300720c */ /* 0x000fc40003f25270 */
[----:B------:R-:W-:Y:S02]  /*22c0*/  SHF.L.U32 R18, R15, R18, RZ ;  /* 0x000000120f127219 */ /* 0x000fe400000006ff */
[----:B------:R-:W-:Y:S02]  /*22d0*/  FSETP.NEU.FTZ.AND P0, PT, R13, R16, PT ;  /* 0x000000100d00720b */ /* 0x000fe40003f1d000 */
[----:B------:R-:W-:Y:S02]  /*22e0*/  SEL R16, R3, RZ, P2 ;  /* 0x000000ff03107207 */ /* 0x000fe40001000000 */
[----:B------:R-:W-:Y:S02]  /*22f0*/  ISETP.NE.AND P1, PT, R18, RZ, P1 ;  /* 0x000000ff1200720c */ /* 0x000fe40000f25270 */
[----:B------:R-:W-:Y:S02]  /*2300*/  SHF.R.U32.HI R16, RZ, R16, R15 ;  /* 0x00000010ff107219 */ /* 0x000fe4000001160f */
[----:B------:R-:W-:-:S02]  /*2310*/  PLOP3.LUT P0, PT, P0, P1, PT, 0xf8, 0x8f ;  /* 0x00000000008f781c */ /* 0x000fc40000703f70 */
[----:B------:R-:W-:Y:S02]  /*2320*/  SHF.R.U32.HI R18, RZ, 0x1, R16 ;  /* 0x00000001ff127819 */ /* 0x000fe40000011610 */
[----:B------:R-:W-:-:S04]  /*2330*/  SEL R3, RZ, 0x1, !P0 ;  /* 0x00000001ff037807 */ /* 0x000fc80004000000 */
[----:B------:R-:W-:-:S04]  /*2340*/  LOP3.LUT R3, R3, 0x1, R18, 0xf8, !PT ;  /* 0x0000000103037812 */ /* 0x000fc800078ef812 */
[----:B------:R-:W-:-:S04]  /*2350*/  LOP3.LUT R3, R3, R16, RZ, 0xc0, !PT ;  /* 0x0000001003037212 */ /* 0x000fc800078ec0ff */
[----:B------:R-:W-:-:S04]  /*2360*/  IADD3 R3, PT, PT, R18, R3, RZ ;  /* 0x0000000312037210 */ /* 0x000fc80007ffe0ff */
[----:B------:R-:W-:Y:S01]  /*2370*/  LOP3.LUT R0, R3, R0, RZ, 0xfc, !PT ;  /* 0x0000000003007212 */ /* 0x000fe200078efcff */
[----:B------:R-:W-:Y:S06]  /*2380*/  BRA `(.L_x_40) ;  /* 0x0000000000107947 */ /* 0x000fec0003800000 */
.L_x_39:
[----:B------:R-:W-:-:S04]  /*2390*/  LOP3.LUT R0, R0, 0x80000000, RZ, 0xc0, !PT ;  /* 0x8000000000007812 */ /* 0x000fc800078ec0ff */
[----:B------:R-:W-:Y:S01]  /*23a0*/  LOP3.LUT R0, R0, 0x7f800000, RZ, 0xfc, !PT ;  /* 0x7f80000000007812 */ /* 0x000fe200078efcff */
[----:B------:R-:W-:Y:S06]  /*23b0*/  BRA `(.L_x_40) ;  /* 0x0000000000047947 */ /* 0x000fec0003800000 */
.L_x_38:
[----:B------:R-:W-:-:S07]  /*23c0*/  LEA R0, R18, R0, 0x17 ;  /* 0x0000000012007211 */ /* 0x000fce00078eb8ff */
.L_x_40:
[----:B------:R-:W-:Y:S05]  /*23d0*/  BSYNC.RECONVERGENT B3 ;  /* 0x0000000000037941 */ /* 0x000fea0003800200 */
.L_x_37:
[----:B------:R-:W-:Y:S05]  /*23e0*/  BRA `(.L_x_41) ;  /* 0x0000000000207947 */ /* 0x000fea0003800000 */
.L_x_36:
[----:B------:R-:W-:-:S04]  /*23f0*/  LOP3.LUT R0, R3, 0x80000000, R0, 0x48, !PT ;  /* 0x8000000003007812 */ /* 0x000fc800078e4800 */
[----:B------:R-:W-:Y:S01]  /*2400*/  LOP3.LUT R0, R0, 0x7f800000, RZ, 0xfc, !PT ;  /* 0x7f80000000007812 */ /* 0x000fe200078efcff */
[----:B------:R-:W-:Y:S06]  /*2410*/  BRA `(.L_x_41) ;  /* 0x0000000000147947 */ /* 0x000fec0003800000 */
.L_x_35:
[----:B------:R-:W-:Y:S01]  /*2420*/  LOP3.LUT R0, R3, 0x80000000, R0, 0x48, !PT ;  /* 0x8000000003007812 */ /* 0x000fe200078e4800 */
[----:B------:R-:W-:Y:S06]  /*2430*/  BRA `(.L_x_41) ;  /* 0x00000000000c7947 */ /* 0x000fec0003800000 */
.L_x_34:
[----:B------:R-:W0:Y:S01]  /*2440*/  MUFU.RSQ R0, -QNAN ;  /* 0xffc0000000007908 */ /* 0x000e220000001400 */
[----:B------:R-:W-:Y:S05]  /*2450*/  BRA `(.L_x_41) ;  /* 0x0000000000047947 */ /* 0x000fea0003800000 */
.L_x_33:
[----:B------:R-:W-:-:S07]  /*2460*/  FADD.FTZ R0, R0, R3 ;  /* 0x0000000300007221 */ /* 0x000fce0000010000 */
.L_x_41:
[----:B------:R-:W-:Y:S05]  /*2470*/  BSYNC.RECONVERGENT B2 ;  /* 0x0000000000027941 */ /* 0x000fea0003800200 */
.L_x_31:
[----:B------:R-:W-:-:S04]  /*2480*/  HFMA2 R15, -RZ, RZ, 0, 0 ;  /* 0x00000000ff0f7431 */ /* 0x000fc800000001ff */
[----:B0-----:R-:W-:Y:S05]  /*2490*/  RET.REL.NODEC R14 `(_Z18HueKeyAdjustKerneliiffffffffffPKfPf) ;  /* 0xffffffd80ed87950 */ /* 0x001fea0003c3ffff */
.L_x_42:
[----:B------:R-:W-:-:S00]  /*24a0*/  BRA `(.L_x_42) ;  /* 0xfffffffc00fc7947 */ /* 0x000fc0000383ffff */
[----:B------:R-:W-:-:S00]  /*24b0*/  NOP ;  /* 0x0000000000007918 */ /* 0x000fc00000000000 */
        /* <DEDUP_REMOVED lines=12> */
.L_x_44:


//--------------------- .nv.shared.reserved.0     --------------------------
	.section	.nv.shared.reserved.0,"aw",@nobits
	.weak		__nv_reservedSMEM_offset_0_alias
	.size		__nv_reservedSMEM_offset_0_alias, 0, 64
	.other		__nv_reservedSMEM_offset_0_alias,@"STO_CUDA_RESERVED_SHARED STV_DEFAULT"
__nv_reservedSMEM_offset_0_alias:
	.zero		0
	.zero		64


//--------------------- .nv.constant0._Z18HueKeyAdjustKerneliiffffffffffPKfPf --------------------------
	.section	.nv.constant0._Z18HueKeyAdjustKerneliiffffffffffPKfPf,"a",@progbits
	.sectionflags	@""
	.align	4
.nv.constant0._Z18HueKeyAdjustKerneliiffffffffffPKfPf:
	.zero		960


//--------------------- SYMBOLS --------------------------

	.type		.nv.reservedSmem.offset0,@object
	.size		.nv.reservedSmem.offset0,0x4
